	.target	sm_90a

	.elftype	@"ET_EXEC"


//--------------------- .note.nv.tkinfo           --------------------------
	.section	.note.nv.tkinfo,"",@"SHT_NOTE"
	.sectionflags	@"SHF_NOTE_NV_TKINFO"
	.tkinfo
        /*0018*/ 	.word	0x00000002
        /*0030*/ 	.string	""
        /*0030*/ 	.string	"ptxas"
        /*0030*/ 	.string	"Cuda compilation tools, release 13.0, V13.0.88"
        /*0030*/ 	.string	"Build cuda_13.0.r13.0/compiler.36424714_0"
        /*0030*/ 	.string	"-arch sm_90a -m 64 "



//--------------------- .note.nv.cuinfo           --------------------------
	.section	.note.nv.cuinfo,"",@"SHT_NOTE"
	.sectionflags	@"SHF_NOTE_NV_CUINFO"
        /*0018*/ 	.short	0x0002
        /*001a*/ 	.short	0x005a
        /*001c*/ 	.short	0x0082
	.zero		2


//--------------------- .nv.info                  --------------------------
	.section	.nv.info,"",@"SHT_CUDA_INFO"
	.align	4


	//----- nvinfo : EIATTR_REGCOUNT
	.align		4
        /*0000*/ 	.byte	0x04, 0x2f
        /*0002*/ 	.short	(.L_18 - .L_17)
	.align		4
.L_17:
        /*0004*/ 	.word	index@(_ZN7cutlass13device_kernelINS_4gemm6kernel13GemmUniversalIN4cute5tupleIJiiiiEEENS1_10collective13CollectiveMmaINS1_34MainloopSm90TmaGmmaWarpSpecializedILi8ENS5_IJNS4_1CILi2EEENSA_ILi1EEESC_EEENS1_35KernelTmaWarpSpecializedCooperativeEEENS5_IJNSA_ILi128EEENSA_ILi64EEESH_EEENS_6half_tENS5_IJlSC_lEEESJ_SK_NS4_8TiledMMAINS4_8MMA_AtomIJNS4_4SM904GMMA25MMA_64x64x16_F32F16F16_SSILNSO_5MajorE0ELSQ_0ELNSO_7ScaleInE1ELSR_1EEEEEENS4_6LayoutISD_NS5_IJSC_NSA_ILi0EEESV_EEEEENS5_IJNS4_10UnderscoreESY_SY_EEEEENS4_13SM90_TMA_LOADENS4_14ComposedLayoutINS4_7SwizzleILi3ELi4ELi3EEENS4_18smem_ptr_flag_bitsILi16EEENSU_INS5_IJNSA_ILi8EEESH_EEENS5_IJSH_SC_EEEEEEEvNS4_8identityENS4_23SM90_TMA_LOAD_MULTICASTES1B_vS1C_EENS_8epilogue10collective18CollectiveEpilogueINS1F_22Sm90TmaWarpSpecializedILi3ELi2ELi16ELb1ELb0EEEJSI_NS5_IJSG_NSA_ILi32EEEEEESJ_SK_SJ_SK_NS1F_6fusion15FusionCallbacksIS1J_NS1M_13LinCombEltActINS1F_6thread4ReLuESJ_fSJ_fLNS_15FloatRoundStyleE2EEESI_S1L_JEEES11_NS12_INS13_ILi2ELi4ELi3EEES16_NSU_INS5_IJS17_S1K_EEENS5_IJS1K_SC_EEEEEEENS4_17SM75_U32x4_LDSM_NENS4_14SM90_TMA_STOREES1Y_NS4_17SM90_U32x4_STSM_NENS4_9Copy_AtomIJS21_SJ_EEEvEEEvvEEEEvNT_6ParamsE)
        /*0008*/ 	.word	0x000000a8


	//----- nvinfo : EIATTR_FRAME_SIZE
	.align		4
.L_18:
        /*000c*/ 	.byte	0x04, 0x11
        /*000e*/ 	.short	(.L_20 - .L_19)
	.align		4
.L_19:
        /*0010*/ 	.word	index@(_ZN7cutlass13device_kernelINS_4gemm6kernel13GemmUniversalIN4cute5tupleIJiiiiEEENS1_10collective13CollectiveMmaINS1_34MainloopSm90TmaGmmaWarpSpecializedILi8ENS5_IJNS4_1CILi2EEENSA_ILi1EEESC_EEENS1_35KernelTmaWarpSpecializedCooperativeEEENS5_IJNSA_ILi128EEENSA_ILi64EEESH_EEENS_6half_tENS5_IJlSC_lEEESJ_SK_NS4_8TiledMMAINS4_8MMA_AtomIJNS4_4SM904GMMA25MMA_64x64x16_F32F16F16_SSILNSO_5MajorE0ELSQ_0ELNSO_7ScaleInE1ELSR_1EEEEEENS4_6LayoutISD_NS5_IJSC_NSA_ILi0EEESV_EEEEENS5_IJNS4_10UnderscoreESY_SY_EEEEENS4_13SM90_TMA_LOADENS4_14ComposedLayoutINS4_7SwizzleILi3ELi4ELi3EEENS4_18smem_ptr_flag_bitsILi16EEENSU_INS5_IJNSA_ILi8EEESH_EEENS5_IJSH_SC_EEEEEEEvNS4_8identityENS4_23SM90_TMA_LOAD_MULTICASTES1B_vS1C_EENS_8epilogue10collective18CollectiveEpilogueINS1F_22Sm90TmaWarpSpecializedILi3ELi2ELi16ELb1ELb0EEEJSI_NS5_IJSG_NSA_ILi32EEEEEESJ_SK_SJ_SK_NS1F_6fusion15FusionCallbacksIS1J_NS1M_13LinCombEltActINS1F_6thread4ReLuESJ_fSJ_fLNS_15FloatRoundStyleE2EEESI_S1L_JEEES11_NS12_INS13_ILi2ELi4ELi3EEES16_NSU_INS5_IJS17_S1K_EEENS5_IJS1K_SC_EEEEEEENS4_17SM75_U32x4_LDSM_NENS4_14SM90_TMA_STOREES1Y_NS4_17SM90_U32x4_STSM_NENS4_9Copy_AtomIJS21_SJ_EEEvEEEvvEEEEvNT_6ParamsE)
        /*0014*/ 	.word	0x00000000


	//----- nvinfo : EIATTR_MIN_STACK_SIZE
	.align		4
.L_20:
        /*0018*/ 	.byte	0x04, 0x12
        /*001a*/ 	.short	(.L_22 - .L_21)
	.align		4
.L_21:
        /*001c*/ 	.word	index@(_ZN7cutlass13device_kernelINS_4gemm6kernel13GemmUniversalIN4cute5tupleIJiiiiEEENS1_10collective13CollectiveMmaINS1_34MainloopSm90TmaGmmaWarpSpecializedILi8ENS5_IJNS4_1CILi2EEENSA_ILi1EEESC_EEENS1_35KernelTmaWarpSpecializedCooperativeEEENS5_IJNSA_ILi128EEENSA_ILi64EEESH_EEENS_6half_tENS5_IJlSC_lEEESJ_SK_NS4_8TiledMMAINS4_8MMA_AtomIJNS4_4SM904GMMA25MMA_64x64x16_F32F16F16_SSILNSO_5MajorE0ELSQ_0ELNSO_7ScaleInE1ELSR_1EEEEEENS4_6LayoutISD_NS5_IJSC_NSA_ILi0EEESV_EEEEENS5_IJNS4_10UnderscoreESY_SY_EEEEENS4_13SM90_TMA_LOADENS4_14ComposedLayoutINS4_7SwizzleILi3ELi4ELi3EEENS4_18smem_ptr_flag_bitsILi16EEENSU_INS5_IJNSA_ILi8EEESH_EEENS5_IJSH_SC_EEEEEEEvNS4_8identityENS4_23SM90_TMA_LOAD_MULTICASTES1B_vS1C_EENS_8epilogue10collective18CollectiveEpilogueINS1F_22Sm90TmaWarpSpecializedILi3ELi2ELi16ELb1ELb0EEEJSI_NS5_IJSG_NSA_ILi32EEEEEESJ_SK_SJ_SK_NS1F_6fusion15FusionCallbacksIS1J_NS1M_13LinCombEltActINS1F_6thread4ReLuESJ_fSJ_fLNS_15FloatRoundStyleE2EEESI_S1L_JEEES11_NS12_INS13_ILi2ELi4ELi3EEES16_NSU_INS5_IJS17_S1K_EEENS5_IJS1K_SC_EEEEEEENS4_17SM75_U32x4_LDSM_NENS4_14SM90_TMA_STOREES1Y_NS4_17SM90_U32x4_STSM_NENS4_9Copy_AtomIJS21_SJ_EEEvEEEvvEEEEvNT_6ParamsE)
        /*0020*/ 	.word	0x00000000
.L_22:


//--------------------- .nv.compat                --------------------------
	.section	.nv.compat,"",@"SHT_CUDA_COMPAT_INFO"
	.align	4
        /*0000*/ 	.byte	0x02, 0x09, 0x01, 0x00, 0x02, 0x02, 0x04, 0x00, 0x02, 0x05, 0x05, 0x00, 0x03, 0x07, 0x01, 0x01
        /*0010*/ 	.byte	0x02, 0x03, 0x01, 0x00, 0x02, 0x06, 0x01, 0x00, 0x04, 0x0b, 0x08, 0x00, 0x00, 0x00, 0x00, 0x00
        /*0020*/ 	.byte	0x00, 0x00, 0x00, 0x00


//--------------------- .nv.info._ZN7cutlass13device_kernelINS_4gemm6kernel13GemmUniversalIN4cute5tupleIJiiiiEEENS1_10collective13CollectiveMmaINS1_34MainloopSm90TmaGmmaWarpSpecializedILi8ENS5_IJNS4_1CILi2EEENSA_ILi1EEESC_EEENS1_35KernelTmaWarpSpecializedCooperativeEEENS5_IJNSA_ILi128EEENSA_ILi64EEESH_EEENS_6half_tENS5_IJlSC_lEEESJ_SK_NS4_8TiledMMAINS4_8MMA_AtomIJNS4_4SM904GMMA25MMA_64x64x16_F32F16F16_SSILNSO_5MajorE0ELSQ_0ELNSO_7ScaleInE1ELSR_1EEEEEENS4_6LayoutISD_NS5_IJSC_NSA_ILi0EEESV_EEEEENS5_IJNS4_10UnderscoreESY_SY_EEEEENS4_13SM90_TMA_LOADENS4_14ComposedLayoutINS4_7SwizzleILi3ELi4ELi3EEENS4_18smem_ptr_flag_bitsILi16EEENSU_INS5_IJNSA_ILi8EEESH_EEENS5_IJSH_SC_EEEEEEEvNS4_8identityENS4_23SM90_TMA_LOAD_MULTICASTES1B_vS1C_EENS_8epilogue10collective18CollectiveEpilogueINS1F_22Sm90TmaWarpSpecializedILi3ELi2ELi16ELb1ELb0EEEJSI_NS5_IJSG_NSA_ILi32EEEEEESJ_SK_SJ_SK_NS1F_6fusion15FusionCallbacksIS1J_NS1M_13LinCombEltActINS1F_6thread4ReLuESJ_fSJ_fLNS_15FloatRoundStyleE2EEESI_S1L_JEEES11_NS12_INS13_ILi2ELi4ELi3EEES16_NSU_INS5_IJS17_S1K_EEENS5_IJS1K_SC_EEEEEEENS4_17SM75_U32x4_LDSM_NENS4_14SM90_TMA_STOREES1Y_NS4_17SM90_U32x4_STSM_NENS4_9Copy_AtomIJS21_SJ_EEEvEEEvvEEEEvNT_6ParamsE --------------------------
	.section	.nv.info._ZN7cutlass13device_kernelINS_4gemm6kernel13GemmUniversalIN4cute5tupleIJiiiiEEENS1_10collective13CollectiveMmaINS1_34MainloopSm90TmaGmmaWarpSpecializedILi8ENS5_IJNS4_1CILi2EEENSA_ILi1EEESC_EEENS1_35KernelTmaWarpSpecializedCooperativeEEENS5_IJNSA_ILi128EEENSA_ILi64EEESH_EEENS_6half_tENS5_IJlSC_lEEESJ_SK_NS4_8TiledMMAINS4_8MMA_AtomIJNS4_4SM904GMMA25MMA_64x64x16_F32F16F16_SSILNSO_5MajorE0ELSQ_0ELNSO_7ScaleInE1ELSR_1EEEEEENS4_6LayoutISD_NS5_IJSC_NSA_ILi0EEESV_EEEEENS5_IJNS4_10UnderscoreESY_SY_EEEEENS4_13SM90_TMA_LOADENS4_14ComposedLayoutINS4_7SwizzleILi3ELi4ELi3EEENS4_18smem_ptr_flag_bitsILi16EEENSU_INS5_IJNSA_ILi8EEESH_EEENS5_IJSH_SC_EEEEEEEvNS4_8identityENS4_23SM90_TMA_LOAD_MULTICASTES1B_vS1C_EENS_8epilogue10collective18CollectiveEpilogueINS1F_22Sm90TmaWarpSpecializedILi3ELi2ELi16ELb1ELb0EEEJSI_NS5_IJSG_NSA_ILi32EEEEEESJ_SK_SJ_SK_NS1F_6fusion15FusionCallbacksIS1J_NS1M_13LinCombEltActINS1F_6thread4ReLuESJ_fSJ_fLNS_15FloatRoundStyleE2EEESI_S1L_JEEES11_NS12_INS13_ILi2ELi4ELi3EEES16_NSU_INS5_IJS17_S1K_EEENS5_IJS1K_SC_EEEEEEENS4_17SM75_U32x4_LDSM_NENS4_14SM90_TMA_STOREES1Y_NS4_17SM90_U32x4_STSM_NENS4_9Copy_AtomIJS21_SJ_EEEvEEEvvEEEEvNT_6ParamsE,"",@"SHT_CUDA_INFO"
	.sectionflags	@""
	.align	4


	//----- nvinfo : EIATTR_CUDA_API_VERSION
	.align		4
        /*0000*/ 	.byte	0x04, 0x37
        /*0002*/ 	.short	(.L_24 - .L_23)
.L_23:
        /*0004*/ 	.word	0x00000082


	//----- nvinfo : EIATTR_KPARAM_INFO
	.align		4
.L_24:
        /*0008*/ 	.byte	0x04, 0x17
        /*000a*/ 	.short	(.L_26 - .L_25)
.L_25:
        /*000c*/ 	.word	0x00000000
        /*0010*/ 	.short	0x0000
        /*0012*/ 	.short	0x0070
        /*0014*/ 	.byte	0x00, 0xf0, 0x01, 0x1c


	//----- nvinfo : EIATTR_SPARSE_MMA_MASK
	.align		4
.L_26:
        /*0018*/ 	.byte	0x03, 0x50
        /*001a*/ 	.short	0x0000


	//----- nvinfo : EIATTR_MAXREG_COUNT
	.align		4
        /*001c*/ 	.byte	0x03, 0x1b
        /*001e*/ 	.short	0x00a8


	//----- nvinfo : EIATTR_NUM_BARRIERS
	.align		4
        /*0020*/ 	.byte	0x02, 0x4c
        /*0022*/ 	.byte	0x02
	.zero		1


	//----- nvinfo : EIATTR_EXTERNS
	.align		4
        /*0024*/ 	.byte	0x04, 0x0f
        /*0026*/ 	.short	(.L_28 - .L_27)


	//   ....[0]....
	.align		4
.L_27:
        /*0028*/ 	.word	index@(__assertfail)


	//----- nvinfo : EIATTR_MERCURY_ISA_VERSION
	.align		4
.L_28:
        /*002c*/ 	.byte	0x03, 0x5f
        /*002e*/ 	.short	0x0101


	//----- nvinfo : EIATTR_INT_WARP_WIDE_INSTR_OFFSETS
	.align		4
        /*0030*/ 	.byte	0x04, 0x31
        /*0032*/ 	.short	(.L_30 - .L_29)


	//   ....[0]....
.L_29:
        /*0034*/ 	.word	0x00000aa0


	//   ....[1]....
        /*0038*/ 	.word	0x00000ab0


	//   ....[2]....
        /*003c*/ 	.word	0x00000bb0


	//   ....[3]....
        /*0040*/ 	.word	0x000021d0


	//----- nvinfo : EIATTR_COOP_GROUP_MASK_REGIDS
	.align		4
.L_30:
        /*0044*/ 	.byte	0x04, 0x29
        /*0046*/ 	.short	(.L_32 - .L_31)


	//   ....[0]....
.L_31:
        /*0048*/ 	.word	0xffffffff


	//   ....[1]....
        /*004c*/ 	.word	0xffffffff


	//   ....[2]....
        /*0050*/ 	.word	0xffffffff


	//   ....[3]....
        /*0054*/ 	.word	0xffffffff


	//   ....[4]....
        /*0058*/ 	.word	0xffffffff


	//   ....[5]....
        /*005c*/ 	.word	0xffffffff


	//   ....[6]....
        /*0060*/ 	.word	0xffffffff


	//----- nvinfo : EIATTR_COOP_GROUP_INSTR_OFFSETS
	.align		4
.L_32:
        /*0064*/ 	.byte	0x04, 0x28
        /*0066*/ 	.short	(.L_34 - .L_33)


	//   ....[0]....
.L_33:
        /*0068*/ 	.word	0x00000070


	//   ....[1]....
        /*006c*/ 	.word	0x00000080


	//   ....[2]....
        /*0070*/ 	.word	0x00000440


	//   ....[3]....
        /*0074*/ 	.word	0x000006c0


	//   ....[4]....
        /*0078*/ 	.word	0x00000900


	//   ....[5]....
        /*007c*/ 	.word	0x00000d10


	//   ....[6]....
        /*0080*/ 	.word	0x000017d0


	//----- nvinfo : EIATTR_REG_RECONFIG
	.align		4
.L_34:
        /*0084*/ 	.byte	0x01, 0x54
	.zero		2


	//----- nvinfo : EIATTR_SYSCALL_OFFSETS
	.align		4
        /*0088*/ 	.byte	0x04, 0x46
        /*008a*/ 	.short	(.L_36 - .L_35)


	//   ....[0]....
.L_35:
        /*008c*/ 	.word	0x00001990


	//   ....[1]....
        /*0090*/ 	.word	0x00002400


	//   ....[2]....
        /*0094*/ 	.word	0x000024f0


	//----- nvinfo : EIATTR_MBARRIER_INSTR_OFFSETS
	.align		4
.L_36:
        /*0098*/ 	.byte	0x04, 0x39
        /*009a*/ 	.short	(.L_38 - .L_37)


	//   ....[0]....
.L_37:
        /*009c*/ 	.word	0x00000560
        /*00a0*/ 	.word	0x000000ff
        /*00a4*/ 	.word	0x00000000
        /*00a8*/ 	.short	0x0100
        /*00aa*/ 	.byte	0x08
	.zero		1


	//   ....[1]....
        /*00ac*/ 	.word	0x00000570
        /*00b0*/ 	.word	0x000000ff
        /*00b4*/ 	.word	0x00000040
        /*00b8*/ 	.short	0x0100
        /*00ba*/ 	.byte	0x08
	.zero		1


	//   ....[2]....
        /*00bc*/ 	.word	0x00000580
        /*00c0*/ 	.word	0x000000ff
        /*00c4*/ 	.word	0x00000008
        /*00c8*/ 	.short	0x0100
        /*00ca*/ 	.byte	0x08
	.zero		1


	//   ....[3]....
        /*00cc*/ 	.word	0x00000590
        /*00d0*/ 	.word	0x000000ff
        /*00d4*/ 	.word	0x00000048
        /*00d8*/ 	.short	0x0100
        /*00da*/ 	.byte	0x08
	.zero		1


	//   ....[4]....
        /*00dc*/ 	.word	0x000005a0
        /*00e0*/ 	.word	0x000000ff
        /*00e4*/ 	.word	0x00000010
        /*00e8*/ 	.short	0x0100
        /*00ea*/ 	.byte	0x08
	.zero		1


	//   ....[5]....
        /*00ec*/ 	.word	0x000005b0
        /*00f0*/ 	.word	0x000000ff
        /*00f4*/ 	.word	0x00000050
        /*00f8*/ 	.short	0x0100
        /*00fa*/ 	.byte	0x08
	.zero		1


	//   ....[6]....
        /*00fc*/ 	.word	0x000005c0
        /*0100*/ 	.word	0x000000ff
        /*0104*/ 	.word	0x00000018
        /*0108*/ 	.short	0x0100
        /*010a*/ 	.byte	0x08
	.zero		1


	//   ....[7]....
        /*010c*/ 	.word	0x000005d0
        /*0110*/ 	.word	0x000000ff
        /*0114*/ 	.word	0x00000058
        /*0118*/ 	.short	0x0100
        /*011a*/ 	.byte	0x08
	.zero		1


	//   ....[8]....
        /*011c*/ 	.word	0x000005e0
        /*0120*/ 	.word	0x000000ff
        /*0124*/ 	.word	0x00000020
        /*0128*/ 	.short	0x0100
        /*012a*/ 	.byte	0x08
	.zero		1


	//   ....[9]....
        /*012c*/ 	.word	0x000005f0
        /*0130*/ 	.word	0x000000ff
        /*0134*/ 	.word	0x00000060
        /*0138*/ 	.short	0x0100
        /*013a*/ 	.byte	0x08
	.zero		1


	//   ....[10]....
        /*013c*/ 	.word	0x00000600
        /*0140*/ 	.word	0x000000ff
        /*0144*/ 	.word	0x00000028
        /*0148*/ 	.short	0x0100
        /*014a*/ 	.byte	0x08
	.zero		1


	//   ....[11]....
        /*014c*/ 	.word	0x00000610
        /*0150*/ 	.word	0x000000ff
        /*0154*/ 	.word	0x00000068
        /*0158*/ 	.short	0x0100
        /*015a*/ 	.byte	0x08
	.zero		1


	//   ....[12]....
        /*015c*/ 	.word	0x00000620
        /*0160*/ 	.word	0x000000ff
        /*0164*/ 	.word	0x00000030
        /*0168*/ 	.short	0x0100
        /*016a*/ 	.byte	0x08
	.zero		1


	//   ....[13]....
        /*016c*/ 	.word	0x00000630
        /*0170*/ 	.word	0x000000ff
        /*0174*/ 	.word	0x00000070
        /*0178*/ 	.short	0x0100
        /*017a*/ 	.byte	0x08
	.zero		1


	//   ....[14]....
        /*017c*/ 	.word	0x00000640
        /*0180*/ 	.word	0x000000ff
        /*0184*/ 	.word	0x00000038
        /*0188*/ 	.short	0x0100
        /*018a*/ 	.byte	0x08
	.zero		1


	//   ....[15]....
        /*018c*/ 	.word	0x00000650
        /*0190*/ 	.word	0x000000ff
        /*0194*/ 	.word	0x00000078
        /*0198*/ 	.short	0x0100
        /*019a*/ 	.byte	0x08
	.zero		1


	//   ....[16]....
        /*019c*/ 	.word	0x00000880
        /*01a0*/ 	.word	0x000000ff
        /*01a4*/ 	.word	0x00000080
        /*01a8*/ 	.short	0x0100
        /*01aa*/ 	.byte	0x08
	.zero		1


	//   ....[17]....
        /*01ac*/ 	.word	0x00000890
        /*01b0*/ 	.word	0x000000ff
        /*01b4*/ 	.word	0x00000098
        /*01b8*/ 	.short	0x0100
        /*01ba*/ 	.byte	0x08
	.zero		1


	//   ....[18]....
        /*01bc*/ 	.word	0x000008a0
        /*01c0*/ 	.word	0x000000ff
        /*01c4*/ 	.word	0x00000088
        /*01c8*/ 	.short	0x0100
        /*01ca*/ 	.byte	0x08
	.zero		1


	//   ....[19]....
        /*01cc*/ 	.word	0x000008b0
        /*01d0*/ 	.word	0x000000ff
        /*01d4*/ 	.word	0x000000a0
        /*01d8*/ 	.short	0x0100
        /*01da*/ 	.byte	0x08
	.zero		1


	//   ....[20]....
        /*01dc*/ 	.word	0x000008c0
        /*01e0*/ 	.word	0x000000ff
        /*01e4*/ 	.word	0x00000090
        /*01e8*/ 	.short	0x0100
        /*01ea*/ 	.byte	0x08
	.zero		1


	//   ....[21]....
        /*01ec*/ 	.word	0x000008d0
        /*01f0*/ 	.word	0x000000ff
        /*01f4*/ 	.word	0x000000a8
        /*01f8*/ 	.short	0x0100
        /*01fa*/ 	.byte	0x08
	.zero		1


	//   ....[22]....
        /*01fc*/ 	.word	0x00000c40
        /*0200*/ 	.word	0x000000ff
        /*0204*/ 	.word	0x000000b0
        /*0208*/ 	.short	0x0100
        /*020a*/ 	.byte	0x06
	.zero		1


	//   ....[23]....
        /*020c*/ 	.word	0x00000cc0
        /*0210*/ 	.word	0x000000ff
        /*0214*/ 	.word	0x000000b8
        /*0218*/ 	.short	0x0100
        /*021a*/ 	.byte	0x06
	.zero		1


	//   ....[24]....
        /*021c*/ 	.word	0x00001a10
        /*0220*/ 	.word	0x00000003
        /*0224*/ 	.word	0x00000000
        /*0228*/ 	.short	0x010a
        /*022a*/ 	.byte	0x3f
	.zero		1


	//   ....[25]....
        /*022c*/ 	.word	0x00001a50
        /*0230*/ 	.word	0x00000003
        /*0234*/ 	.word	0x00000000
        /*0238*/ 	.short	0x010a
        /*023a*/ 	.byte	0x3f
	.zero		1


	//   ....[26]....
        /*023c*/ 	.word	0x00001dc0
        /*0240*/ 	.word	0x000000ff
        /*0244*/ 	.word	0x00000000
        /*0248*/ 	.short	0x010a
        /*024a*/ 	.byte	0x04
	.zero		1


	//   ....[27]....
        /*024c*/ 	.word	0x00001e00
        /*0250*/ 	.word	0x000000ff
        /*0254*/ 	.word	0x00000000
        /*0258*/ 	.short	0x010a
        /*025a*/ 	.byte	0x04
	.zero		1


	//   ....[28]....
        /*025c*/ 	.word	0x00002060
        /*0260*/ 	.word	0x00000005
        /*0264*/ 	.word	0x00000000
        /*0268*/ 	.short	0x0101
        /*026a*/ 	.byte	0x3f
	.zero		1


	//   ....[29]....
        /*026c*/ 	.word	0x00002250
        /*0270*/ 	.word	0x00000003
        /*0274*/ 	.word	0x00000000
        /*0278*/ 	.short	0x0101
        /*027a*/ 	.byte	0x3f
	.zero		1


	//   ....[30]....
        /*027c*/ 	.word	0x000029e0
        /*0280*/ 	.word	0x00000004
        /*0284*/ 	.word	0x00000080
        /*0288*/ 	.short	0x010a
        /*028a*/ 	.byte	0x3f
	.zero		1


	//   ....[31]....
        /*028c*/ 	.word	0x00003350
        /*0290*/ 	.word	0x000000ff
        /*0294*/ 	.word	0x00000000
        /*0298*/ 	.short	0x0101
        /*029a*/ 	.byte	0x04
	.zero		1


	//   ....[32]....
        /*029c*/ 	.word	0x000034e0
        /*02a0*/ 	.word	0x0000000f
        /*02a4*/ 	.word	0x00000080
        /*02a8*/ 	.short	0x010a
        /*02aa*/ 	.byte	0x3f
	.zero		1


	//   ....[33]....
        /*02ac*/ 	.word	0x00003b50
        /*02b0*/ 	.word	0x000000ff
        /*02b4*/ 	.word	0x00000000
        /*02b8*/ 	.short	0x0101
        /*02ba*/ 	.byte	0x04
	.zero		1


	//   ....[34]....
        /*02bc*/ 	.word	0x000044c0
        /*02c0*/ 	.word	0x000000ff
        /*02c4*/ 	.word	0x00000000
        /*02c8*/ 	.short	0x0101
        /*02ca*/ 	.byte	0x04
	.zero		1


	//   ....[35]....
        /*02cc*/ 	.word	0x00004ad0
        /*02d0*/ 	.word	0x000000ff
        /*02d4*/ 	.word	0x000000b8
        /*02d8*/ 	.short	0x010a
        /*02da*/ 	.byte	0x04
	.zero		1


	//   ....[36]....
        /*02dc*/ 	.word	0x00004f10
        /*02e0*/ 	.word	0x000000ff
        /*02e4*/ 	.word	0x00000098
        /*02e8*/ 	.short	0x010a
        /*02ea*/ 	.byte	0x05
	.zero		1


	//   ....[37]....
        /*02ec*/ 	.word	0x00005010
        /*02f0*/ 	.word	0x000000ff
        /*02f4*/ 	.word	0x00000080
        /*02f8*/ 	.short	0x010b
        /*02fa*/ 	.byte	0x05
	.zero		1


	//   ....[38]....
        /*02fc*/ 	.word	0x000050a0
        /*0300*/ 	.word	0x000000ff
        /*0304*/ 	.word	0x00000000
        /*0308*/ 	.short	0x0101
        /*030a*/ 	.byte	0x05
	.zero		1


	//   ....[39]....
        /*030c*/ 	.word	0x00005110
        /*0310*/ 	.word	0x000000ff
        /*0314*/ 	.word	0x00000098
        /*0318*/ 	.short	0x010a
        /*031a*/ 	.byte	0x04
	.zero		1


	//   ....[40]....
        /*031c*/ 	.word	0x00005230
        /*0320*/ 	.word	0x000000ff
        /*0324*/ 	.word	0x00000080
        /*0328*/ 	.short	0x010b
        /*032a*/ 	.byte	0x04
	.zero		1


	//   ....[41]....
        /*032c*/ 	.word	0x00005310
        /*0330*/ 	.word	0x000000ff
        /*0334*/ 	.word	0x00000000
        /*0338*/ 	.short	0x0101
        /*033a*/ 	.byte	0x04
	.zero		1


	//   ....[42]....
        /*033c*/ 	.word	0x000059c0
        /*0340*/ 	.word	0x00000003
        /*0344*/ 	.word	0x00000098
        /*0348*/ 	.short	0x010a
        /*034a*/ 	.byte	0x3f
	.zero		1


	//   ....[43]....
        /*034c*/ 	.word	0x00005a90
        /*0350*/ 	.word	0x00000005
        /*0354*/ 	.word	0x00000098
        /*0358*/ 	.short	0x010a
        /*035a*/ 	.byte	0x3f
	.zero		1


	//   ....[44]....
        /*035c*/ 	.word	0x00005b40
        /*0360*/ 	.word	0x00000003
        /*0364*/ 	.word	0x00000098
        /*0368*/ 	.short	0x010a
        /*036a*/ 	.byte	0x3f
	.zero		1


	//   ....[45]....
        /*036c*/ 	.word	0x00005ea0
        /*0370*/ 	.word	0x0000000e
        /*0374*/ 	.word	0x00000040
        /*0378*/ 	.short	0x010a
        /*037a*/ 	.byte	0x3f
	.zero		1


	//   ....[46]....
        /*037c*/ 	.word	0x00006250
        /*0380*/ 	.word	0x00000004
        /*0384*/ 	.word	0x000000b8
        /*0388*/ 	.short	0x0101
        /*038a*/ 	.byte	0x3f
	.zero		1


	//   ....[47]....
        /*038c*/ 	.word	0x00006950
        /*0390*/ 	.word	0x00000005
        /*0394*/ 	.word	0x00000000
        /*0398*/ 	.short	0x010a
        /*039a*/ 	.byte	0x3f
	.zero		1


	//   ....[48]....
        /*039c*/ 	.word	0x000069d0
        /*03a0*/ 	.word	0x00000007
        /*03a4*/ 	.word	0x00000000
        /*03a8*/ 	.short	0x010a
        /*03aa*/ 	.byte	0x3f
	.zero		1


	//   ....[49]....
        /*03ac*/ 	.word	0x00006a60
        /*03b0*/ 	.word	0x00000006
        /*03b4*/ 	.word	0x00000000
        /*03b8*/ 	.short	0x010a
        /*03ba*/ 	.byte	0x3f
	.zero		1


	//   ....[50]....
        /*03bc*/ 	.word	0x00006af0
        /*03c0*/ 	.word	0x00000009
        /*03c4*/ 	.word	0x00000000
        /*03c8*/ 	.short	0x010a
        /*03ca*/ 	.byte	0x3f
	.zero		1


	//   ....[51]....
        /*03cc*/ 	.word	0x00006b80
        /*03d0*/ 	.word	0x00000006
        /*03d4*/ 	.word	0x00000000
        /*03d8*/ 	.short	0x010a
        /*03da*/ 	.byte	0x3f
	.zero		1


	//   ....[52]....
        /*03dc*/ 	.word	0x00006c10
        /*03e0*/ 	.word	0x00000009
        /*03e4*/ 	.word	0x00000000
        /*03e8*/ 	.short	0x010a
        /*03ea*/ 	.byte	0x3f
	.zero		1


	//   ....[53]....
        /*03ec*/ 	.word	0x00006ca0
        /*03f0*/ 	.word	0x00000006
        /*03f4*/ 	.word	0x00000000
        /*03f8*/ 	.short	0x010a
        /*03fa*/ 	.byte	0x3f
	.zero		1


	//   ....[54]....
        /*03fc*/ 	.word	0x00006d30
        /*0400*/ 	.word	0x00000003
        /*0404*/ 	.word	0x00000000
        /*0408*/ 	.short	0x010a
        /*040a*/ 	.byte	0x3f
	.zero		1


	//   ....[55]....
        /*040c*/ 	.word	0x00006d90
        /*0410*/ 	.word	0x00000003
        /*0414*/ 	.word	0x00000000
        /*0418*/ 	.short	0x010a
        /*041a*/ 	.byte	0x3f
	.zero		1


	//   ....[56]....
        /*041c*/ 	.word	0x00006df0
        /*0420*/ 	.word	0x00000005
        /*0424*/ 	.word	0x00000000
        /*0428*/ 	.short	0x010a
        /*042a*/ 	.byte	0x3f
	.zero		1


	//   ....[57]....
        /*042c*/ 	.word	0x00006e40
        /*0430*/ 	.word	0x00000004
        /*0434*/ 	.word	0x00000080
        /*0438*/ 	.short	0x010a
        /*043a*/ 	.byte	0x3f
	.zero		1


	//   ....[58]....
        /*043c*/ 	.word	0x00006e90
        /*0440*/ 	.word	0x0000000f
        /*0444*/ 	.word	0x00000080
        /*0448*/ 	.short	0x010a
        /*044a*/ 	.byte	0x3f
	.zero		1


	//   ....[59]....
        /*044c*/ 	.word	0x00006ef0
        /*0450*/ 	.word	0x00000003
        /*0454*/ 	.word	0x000000b8
        /*0458*/ 	.short	0x010a
        /*045a*/ 	.byte	0x3f
	.zero		1


	//   ....[60]....
        /*045c*/ 	.word	0x00006f50
        /*0460*/ 	.word	0x00000005
        /*0464*/ 	.word	0x00000098
        /*0468*/ 	.short	0x010a
        /*046a*/ 	.byte	0x3f
	.zero		1


	//   ....[61]....
        /*046c*/ 	.word	0x00006fb0
        /*0470*/ 	.word	0x00000005
        /*0474*/ 	.word	0x00000098
        /*0478*/ 	.short	0x010a
        /*047a*/ 	.byte	0x3f
	.zero		1


	//   ....[62]....
        /*047c*/ 	.word	0x00007000
        /*0480*/ 	.word	0x00000003
        /*0484*/ 	.word	0x00000098
        /*0488*/ 	.short	0x010a
        /*048a*/ 	.byte	0x3f
	.zero		1


	//   ....[63]....
        /*048c*/ 	.word	0x00007050
        /*0490*/ 	.word	0x00000005
        /*0494*/ 	.word	0x00000098
        /*0498*/ 	.short	0x010a
        /*049a*/ 	.byte	0x3f
	.zero		1


	//   ....[64]....
        /*049c*/ 	.word	0x00007120
        /*04a0*/ 	.word	0x0000000e
        /*04a4*/ 	.word	0x00000040
        /*04a8*/ 	.short	0x010a
        /*04aa*/ 	.byte	0x3f
	.zero		1


	//   ....[65]....
        /*04ac*/ 	.word	0x000071f0
        /*04b0*/ 	.word	0x00000005
        /*04b4*/ 	.word	0x00000000
        /*04b8*/ 	.short	0x010a
        /*04ba*/ 	.byte	0x3f
	.zero		1


	//   ....[66]....
        /*04bc*/ 	.word	0x00007240
        /*04c0*/ 	.word	0x00000007
        /*04c4*/ 	.word	0x00000000
        /*04c8*/ 	.short	0x010a
        /*04ca*/ 	.byte	0x3f
	.zero		1


	//   ....[67]....
        /*04cc*/ 	.word	0x00007290
        /*04d0*/ 	.word	0x00000006
        /*04d4*/ 	.word	0x00000000
        /*04d8*/ 	.short	0x010a
        /*04da*/ 	.byte	0x3f
	.zero		1


	//   ....[68]....
        /*04dc*/ 	.word	0x000072e0
        /*04e0*/ 	.word	0x00000009
        /*04e4*/ 	.word	0x00000000
        /*04e8*/ 	.short	0x010a
        /*04ea*/ 	.byte	0x3f
	.zero		1


	//   ....[69]....
        /*04ec*/ 	.word	0x00007330
        /*04f0*/ 	.word	0x00000006
        /*04f4*/ 	.word	0x00000000
        /*04f8*/ 	.short	0x010a
        /*04fa*/ 	.byte	0x3f
	.zero		1


	//   ....[70]....
        /*04fc*/ 	.word	0x00007380
        /*0500*/ 	.word	0x00000009
        /*0504*/ 	.word	0x00000000
        /*0508*/ 	.short	0x010a
        /*050a*/ 	.byte	0x3f
	.zero		1


	//   ....[71]....
        /*050c*/ 	.word	0x000073d0
        /*0510*/ 	.word	0x00000006
        /*0514*/ 	.word	0x00000000
        /*0518*/ 	.short	0x010a
        /*051a*/ 	.byte	0x3f
	.zero		1


	//----- nvinfo : EIATTR_NUM_MBARRIERS
	.align		4
.L_38:
        /*051c*/ 	.byte	0x03, 0x38
        /*051e*/ 	.short	0x0018


	//----- nvinfo : EIATTR_EXIT_INSTR_OFFSETS
	.align		4
        /*0520*/ 	.byte	0x04, 0x1c
        /*0522*/ 	.short	(.L_40 - .L_39)


	//   ....[0]....
.L_39:
        /*0524*/ 	.word	0x00006d80


	//----- nvinfo : EIATTR_MAX_THREADS
	.align		4
.L_40:
        /*0528*/ 	.byte	0x04, 0x05
        /*052a*/ 	.short	(.L_42 - .L_41)
.L_41:
        /*052c*/ 	.word	0x00000180
        /*0530*/ 	.word	0x00000001
        /*0534*/ 	.word	0x00000001


	//----- nvinfo : EIATTR_CRS_STACK_SIZE
	.align		4
.L_42:
        /*0538*/ 	.byte	0x04, 0x1e
        /*053a*/ 	.short	(.L_44 - .L_43)
.L_43:
        /*053c*/ 	.word	0x00000000


	//----- nvinfo : EIATTR_CBANK_PARAM_SIZE
	.align		4
.L_44:
        /*0540*/ 	.byte	0x03, 0x19
        /*0542*/ 	.short	0x0770


	//----- nvinfo : EIATTR_PARAM_CBANK
	.align		4
        /*0544*/ 	.byte	0x04, 0x0a
        /*0546*/ 	.short	(.L_46 - .L_45)
	.align		4
.L_45:
        /*0548*/ 	.word	index@(.nv.constant0._ZN7cutlass13device_kernelINS_4gemm6kernel13GemmUniversalIN4cute5tupleIJiiiiEEENS1_10collective13CollectiveMmaINS1_34MainloopSm90TmaGmmaWarpSpecializedILi8ENS5_IJNS4_1CILi2EEENSA_ILi1EEESC_EEENS1_35KernelTmaWarpSpecializedCooperativeEEENS5_IJNSA_ILi128EEENSA_ILi64EEESH_EEENS_6half_tENS5_IJlSC_lEEESJ_SK_NS4_8TiledMMAINS4_8MMA_AtomIJNS4_4SM904GMMA25MMA_64x64x16_F32F16F16_SSILNSO_5MajorE0ELSQ_0ELNSO_7ScaleInE1ELSR_1EEEEEENS4_6LayoutISD_NS5_IJSC_NSA_ILi0EEESV_EEEEENS5_IJNS4_10UnderscoreESY_SY_EEEEENS4_13SM90_TMA_LOADENS4_14ComposedLayoutINS4_7SwizzleILi3ELi4ELi3EEENS4_18smem_ptr_flag_bitsILi16EEENSU_INS5_IJNSA_ILi8EEESH_EEENS5_IJSH_SC_EEEEEEEvNS4_8identityENS4_23SM90_TMA_LOAD_MULTICASTES1B_vS1C_EENS_8epilogue10collective18CollectiveEpilogueINS1F_22Sm90TmaWarpSpecializedILi3ELi2ELi16ELb1ELb0EEEJSI_NS5_IJSG_NSA_ILi32EEEEEESJ_SK_SJ_SK_NS1F_6fusion15FusionCallbacksIS1J_NS1M_13LinCombEltActINS1F_6thread4ReLuESJ_fSJ_fLNS_15FloatRoundStyleE2EEESI_S1L_JEEES11_NS12_INS13_ILi2ELi4ELi3EEES16_NSU_INS5_IJS17_S1K_EEENS5_IJS1K_SC_EEEEEEENS4_17SM75_U32x4_LDSM_NENS4_14SM90_TMA_STOREES1Y_NS4_17SM90_U32x4_STSM_NENS4_9Copy_AtomIJS21_SJ_EEEvEEEvvEEEEvNT_6ParamsE)
        /*054c*/ 	.short	0x0210
        /*054e*/ 	.short	0x0770


	//----- nvinfo : EIATTR_SW_WAR
	.align		4
.L_46:
        /*0550*/ 	.byte	0x04, 0x36
        /*0552*/ 	.short	(.L_48 - .L_47)
.L_47:
        /*0554*/ 	.word	0x00000008
.L_48:


//--------------------- .nv.callgraph             --------------------------
	.section	.nv.callgraph,"",@"SHT_CUDA_CALLGRAPH"
	.align	4
	.sectionentsize	8
	.align		4
        /*0000*/ 	.word	0x00000000
	.align		4
        /*0004*/ 	.word	0xffffffff
	.align		4
        /*0008*/ 	.word	index@(_ZN7cutlass13device_kernelINS_4gemm6kernel13GemmUniversalIN4cute5tupleIJiiiiEEENS1_10collective13CollectiveMmaINS1_34MainloopSm90TmaGmmaWarpSpecializedILi8ENS5_IJNS4_1CILi2EEENSA_ILi1EEESC_EEENS1_35KernelTmaWarpSpecializedCooperativeEEENS5_IJNSA_ILi128EEENSA_ILi64EEESH_EEENS_6half_tENS5_IJlSC_lEEESJ_SK_NS4_8TiledMMAINS4_8MMA_AtomIJNS4_4SM904GMMA25MMA_64x64x16_F32F16F16_SSILNSO_5MajorE0ELSQ_0ELNSO_7ScaleInE1ELSR_1EEEEEENS4_6LayoutISD_NS5_IJSC_NSA_ILi0EEESV_EEEEENS5_IJNS4_10UnderscoreESY_SY_EEEEENS4_13SM90_TMA_LOADENS4_14ComposedLayoutINS4_7SwizzleILi3ELi4ELi3EEENS4_18smem_ptr_flag_bitsILi16EEENSU_INS5_IJNSA_ILi8EEESH_EEENS5_IJSH_SC_EEEEEEEvNS4_8identityENS4_23SM90_TMA_LOAD_MULTICASTES1B_vS1C_EENS_8epilogue10collective18CollectiveEpilogueINS1F_22Sm90TmaWarpSpecializedILi3ELi2ELi16ELb1ELb0EEEJSI_NS5_IJSG_NSA_ILi32EEEEEESJ_SK_SJ_SK_NS1F_6fusion15FusionCallbacksIS1J_NS1M_13LinCombEltActINS1F_6thread4ReLuESJ_fSJ_fLNS_15FloatRoundStyleE2EEESI_S1L_JEEES11_NS12_INS13_ILi2ELi4ELi3EEES16_NSU_INS5_IJS17_S1K_EEENS5_IJS1K_SC_EEEEEEENS4_17SM75_U32x4_LDSM_NENS4_14SM90_TMA_STOREES1Y_NS4_17SM90_U32x4_STSM_NENS4_9Copy_AtomIJS21_SJ_EEEvEEEvvEEEEvNT_6ParamsE)
	.align		4
        /*000c*/ 	.word	index@(__assertfail)
	.align		4
        /*0010*/ 	.word	0x00000000
	.align		4
        /*0014*/ 	.word	0xfffffffe
	.align		4
        /*0018*/ 	.word	0x00000000
	.align		4
        /*001c*/ 	.word	0xfffffffd
	.align		4
        /*0020*/ 	.word	0x00000000
	.align		4
        /*0024*/ 	.word	0xfffffffc


//--------------------- .nv.constant4             --------------------------
	.section	.nv.constant4,"a",@progbits
	.align	8
	.align		8
.nv.constant4:
        /*0000*/ 	.dword	__assertfail
	.align		8
        /*0008*/ 	.dword	__unnamed_1
	.align		8
        /*0010*/ 	.dword	__unnamed_2
	.align		8
        /*0018*/ 	.dword	_ZN39_INTERNAL_e618755f_4_k_cu_65a7d430_26104cuda3std3__45__cpo5beginE
	.align		8
        /*0020*/ 	.dword	_ZN39_INTERNAL_e618755f_4_k_cu_65a7d430_26104cuda3std3__45__cpo3endE
	.align		8
        /*0028*/ 	.dword	_ZN39_INTERNAL_e618755f_4_k_cu_65a7d430_26104cuda3std3__45__cpo6cbeginE
	.align		8
        /*0030*/ 	.dword	_ZN39_INTERNAL_e618755f_4_k_cu_65a7d430_26104cuda3std3__45__cpo4cendE
	.align		8
        /*0038*/ 	.dword	_ZN39_INTERNAL_e618755f_4_k_cu_65a7d430_26104cuda3std3__441_GLOBAL__N__e618755f_4_k_cu_65a7d430_26106ignoreE
	.align		8
        /*0040*/ 	.dword	_ZN39_INTERNAL_e618755f_4_k_cu_65a7d430_26104cuda3std3__419piecewise_constructE
	.align		8
        /*0048*/ 	.dword	_ZN39_INTERNAL_e618755f_4_k_cu_65a7d430_26104cuda3std3__48in_placeE
	.align		8
        /*0050*/ 	.dword	_ZN39_INTERNAL_e618755f_4_k_cu_65a7d430_26104cuda3std6ranges3__45__cpo4swapE
	.align		8
        /*0058*/ 	.dword	_ZN39_INTERNAL_e618755f_4_k_cu_65a7d430_26104cuda3std6ranges3__45__cpo9iter_moveE
	.align		8
        /*0060*/ 	.dword	_ZN39_INTERNAL_e618755f_4_k_cu_65a7d430_26104cute7productE
	.align		8
        /*0068*/ 	.dword	_ZN39_INTERNAL_e618755f_4_k_cu_65a7d430_26104cute1_E
	.align		8
        /*0070*/ 	.dword	$str$22
	.align		8
        /*0078*/ 	.dword	$str$23
	.align		8
        /*0080*/ 	.dword	$str$26
	.align		8
        /*0088*/ 	.dword	$str$27


//--------------------- .text._ZN7cutlass13device_kernelINS_4gemm6kernel13GemmUniversalIN4cute5tupleIJiiiiEEENS1_10collective13CollectiveMmaINS1_34MainloopSm90TmaGmmaWarpSpecializedILi8ENS5_IJNS4_1CILi2EEENSA_ILi1EEESC_EEENS1_35KernelTmaWarpSpecializedCooperativeEEENS5_IJNSA_ILi128EEENSA_ILi64EEESH_EEENS_6half_tENS5_IJlSC_lEEESJ_SK_NS4_8TiledMMAINS4_8MMA_AtomIJNS4_4SM904GMMA25MMA_64x64x16_F32F16F16_SSILNSO_5MajorE0ELSQ_0ELNSO_7ScaleInE1ELSR_1EEEEEENS4_6LayoutISD_NS5_IJSC_NSA_ILi0EEESV_EEEEENS5_IJNS4_10UnderscoreESY_SY_EEEEENS4_13SM90_TMA_LOADENS4_14ComposedLayoutINS4_7SwizzleILi3ELi4ELi3EEENS4_18smem_ptr_flag_bitsILi16EEENSU_INS5_IJNSA_ILi8EEESH_EEENS5_IJSH_SC_EEEEEEEvNS4_8identityENS4_23SM90_TMA_LOAD_MULTICASTES1B_vS1C_EENS_8epilogue10collective18CollectiveEpilogueINS1F_22Sm90TmaWarpSpecializedILi3ELi2ELi16ELb1ELb0EEEJSI_NS5_IJSG_NSA_ILi32EEEEEESJ_SK_SJ_SK_NS1F_6fusion15FusionCallbacksIS1J_NS1M_13LinCombEltActINS1F_6thread4ReLuESJ_fSJ_fLNS_15FloatRoundStyleE2EEESI_S1L_JEEES11_NS12_INS13_ILi2ELi4ELi3EEES16_NSU_INS5_IJS17_S1K_EEENS5_IJS1K_SC_EEEEEEENS4_17SM75_U32x4_LDSM_NENS4_14SM90_TMA_STOREES1Y_NS4_17SM90_U32x4_STSM_NENS4_9Copy_AtomIJS21_SJ_EEEvEEEvvEEEEvNT_6ParamsE --------------------------
	.section	.text._ZN7cutlass13device_kernelINS_4gemm6kernel13GemmUniversalIN4cute5tupleIJiiiiEEENS1_10collective13CollectiveMmaINS1_34MainloopSm90TmaGmmaWarpSpecializedILi8ENS5_IJNS4_1CILi2EEENSA_ILi1EEESC_EEENS1_35KernelTmaWarpSpecializedCooperativeEEENS5_IJNSA_ILi128EEENSA_ILi64EEESH_EEENS_6half_tENS5_IJlSC_lEEESJ_SK_NS4_8TiledMMAINS4_8MMA_AtomIJNS4_4SM904GMMA25MMA_64x64x16_F32F16F16_SSILNSO_5MajorE0ELSQ_0ELNSO_7ScaleInE1ELSR_1EEEEEENS4_6LayoutISD_NS5_IJSC_NSA_ILi0EEESV_EEEEENS5_IJNS4_10UnderscoreESY_SY_EEEEENS4_13SM90_TMA_LOADENS4_14ComposedLayoutINS4_7SwizzleILi3ELi4ELi3EEENS4_18smem_ptr_flag_bitsILi16EEENSU_INS5_IJNSA_ILi8EEESH_EEENS5_IJSH_SC_EEEEEEEvNS4_8identityENS4_23SM90_TMA_LOAD_MULTICASTES1B_vS1C_EENS_8epilogue10collective18CollectiveEpilogueINS1F_22Sm90TmaWarpSpecializedILi3ELi2ELi16ELb1ELb0EEEJSI_NS5_IJSG_NSA_ILi32EEEEEESJ_SK_SJ_SK_NS1F_6fusion15FusionCallbacksIS1J_NS1M_13LinCombEltActINS1F_6thread4ReLuESJ_fSJ_fLNS_15FloatRoundStyleE2EEESI_S1L_JEEES11_NS12_INS13_ILi2ELi4ELi3EEES16_NSU_INS5_IJS17_S1K_EEENS5_IJS1K_SC_EEEEEEENS4_17SM75_U32x4_LDSM_NENS4_14SM90_TMA_STOREES1Y_NS4_17SM90_U32x4_STSM_NENS4_9Copy_AtomIJS21_SJ_EEEvEEEvvEEEEvNT_6ParamsE,"ax",@progbits
	.align	128
.text._ZN7cutlass13device_kernelINS_4gemm6kernel13GemmUniversalIN4cute5tupleIJiiiiEEENS1_10collective13CollectiveMmaINS1_34MainloopSm90TmaGmmaWarpSpecializedILi8ENS5_IJNS4_1CILi2EEENSA_ILi1EEESC_EEENS1_35KernelTmaWarpSpecializedCooperativeEEENS5_IJNSA_ILi128EEENSA_ILi64EEESH_EEENS_6half_tENS5_IJlSC_lEEESJ_SK_NS4_8TiledMMAINS4_8MMA_AtomIJNS4_4SM904GMMA25MMA_64x64x16_F32F16F16_SSILNSO_5MajorE0ELSQ_0ELNSO_7ScaleInE1ELSR_1EEEEEENS4_6LayoutISD_NS5_IJSC_NSA_ILi0EEESV_EEEEENS5_IJNS4_10UnderscoreESY_SY_EEEEENS4_13SM90_TMA_LOADENS4_14ComposedLayoutINS4_7SwizzleILi3ELi4ELi3EEENS4_18smem_ptr_flag_bitsILi16EEENSU_INS5_IJNSA_ILi8EEESH_EEENS5_IJSH_SC_EEEEEEEvNS4_8identityENS4_23SM90_TMA_LOAD_MULTICASTES1B_vS1C_EENS_8epilogue10collective18CollectiveEpilogueINS1F_22Sm90TmaWarpSpecializedILi3ELi2ELi16ELb1ELb0EEEJSI_NS5_IJSG_NSA_ILi32EEEEEESJ_SK_SJ_SK_NS1F_6fusion15FusionCallbacksIS1J_NS1M_13LinCombEltActINS1F_6thread4ReLuESJ_fSJ_fLNS_15FloatRoundStyleE2EEESI_S1L_JEEES11_NS12_INS13_ILi2ELi4ELi3EEES16_NSU_INS5_IJS17_S1K_EEENS5_IJS1K_SC_EEEEEEENS4_17SM75_U32x4_LDSM_NENS4_14SM90_TMA_STOREES1Y_NS4_17SM90_U32x4_STSM_NENS4_9Copy_AtomIJS21_SJ_EEEvEEEvvEEEEvNT_6ParamsE:
        .type           _ZN7cutlass13device_kernelINS_4gemm6kernel13GemmUniversalIN4cute5tupleIJiiiiEEENS1_10collective13CollectiveMmaINS1_34MainloopSm90TmaGmmaWarpSpecializedILi8ENS5_IJNS4_1CILi2EEENSA_ILi1EEESC_EEENS1_35KernelTmaWarpSpecializedCooperativeEEENS5_IJNSA_ILi128EEENSA_ILi64EEESH_EEENS_6half_tENS5_IJlSC_lEEESJ_SK_NS4_8TiledMMAINS4_8MMA_AtomIJNS4_4SM904GMMA25MMA_64x64x16_F32F16F16_SSILNSO_5MajorE0ELSQ_0ELNSO_7ScaleInE1ELSR_1EEEEEENS4_6LayoutISD_NS5_IJSC_NSA_ILi0EEESV_EEEEENS5_IJNS4_10UnderscoreESY_SY_EEEEENS4_13SM90_TMA_LOADENS4_14ComposedLayoutINS4_7SwizzleILi3ELi4ELi3EEENS4_18smem_ptr_flag_bitsILi16EEENSU_INS5_IJNSA_ILi8EEESH_EEENS5_IJSH_SC_EEEEEEEvNS4_8identityENS4_23SM90_TMA_LOAD_MULTICASTES1B_vS1C_EENS_8epilogue10collective18CollectiveEpilogueINS1F_22Sm90TmaWarpSpecializedILi3ELi2ELi16ELb1ELb0EEEJSI_NS5_IJSG_NSA_ILi32EEEEEESJ_SK_SJ_SK_NS1F_6fusion15FusionCallbacksIS1J_NS1M_13LinCombEltActINS1F_6thread4ReLuESJ_fSJ_fLNS_15FloatRoundStyleE2EEESI_S1L_JEEES11_NS12_INS13_ILi2ELi4ELi3EEES16_NSU_INS5_IJS17_S1K_EEENS5_IJS1K_SC_EEEEEEENS4_17SM75_U32x4_LDSM_NENS4_14SM90_TMA_STOREES1Y_NS4_17SM90_U32x4_STSM_NENS4_9Copy_AtomIJS21_SJ_EEEvEEEvvEEEEvNT_6ParamsE,@function
        .size           _ZN7cutlass13device_kernelINS_4gemm6kernel13GemmUniversalIN4cute5tupleIJiiiiEEENS1_10collective13CollectiveMmaINS1_34MainloopSm90TmaGmmaWarpSpecializedILi8ENS5_IJNS4_1CILi2EEENSA_ILi1EEESC_EEENS1_35KernelTmaWarpSpecializedCooperativeEEENS5_IJNSA_ILi128EEENSA_ILi64EEESH_EEENS_6half_tENS5_IJlSC_lEEESJ_SK_NS4_8TiledMMAINS4_8MMA_AtomIJNS4_4SM904GMMA25MMA_64x64x16_F32F16F16_SSILNSO_5MajorE0ELSQ_0ELNSO_7ScaleInE1ELSR_1EEEEEENS4_6LayoutISD_NS5_IJSC_NSA_ILi0EEESV_EEEEENS5_IJNS4_10UnderscoreESY_SY_EEEEENS4_13SM90_TMA_LOADENS4_14ComposedLayoutINS4_7SwizzleILi3ELi4ELi3EEENS4_18smem_ptr_flag_bitsILi16EEENSU_INS5_IJNSA_ILi8EEESH_EEENS5_IJSH_SC_EEEEEEEvNS4_8identityENS4_23SM90_TMA_LOAD_MULTICASTES1B_vS1C_EENS_8epilogue10collective18CollectiveEpilogueINS1F_22Sm90TmaWarpSpecializedILi3ELi2ELi16ELb1ELb0EEEJSI_NS5_IJSG_NSA_ILi32EEEEEESJ_SK_SJ_SK_NS1F_6fusion15FusionCallbacksIS1J_NS1M_13LinCombEltActINS1F_6thread4ReLuESJ_fSJ_fLNS_15FloatRoundStyleE2EEESI_S1L_JEEES11_NS12_INS13_ILi2ELi4ELi3EEES16_NSU_INS5_IJS17_S1K_EEENS5_IJS1K_SC_EEEEEEENS4_17SM75_U32x4_LDSM_NENS4_14SM90_TMA_STOREES1Y_NS4_17SM90_U32x4_STSM_NENS4_9Copy_AtomIJS21_SJ_EEEvEEEvvEEEEvNT_6ParamsE,(.L_x_161 - _ZN7cutlass13device_kernelINS_4gemm6kernel13GemmUniversalIN4cute5tupleIJiiiiEEENS1_10collective13CollectiveMmaINS1_34MainloopSm90TmaGmmaWarpSpecializedILi8ENS5_IJNS4_1CILi2EEENSA_ILi1EEESC_EEENS1_35KernelTmaWarpSpecializedCooperativeEEENS5_IJNSA_ILi128EEENSA_ILi64EEESH_EEENS_6half_tENS5_IJlSC_lEEESJ_SK_NS4_8TiledMMAINS4_8MMA_AtomIJNS4_4SM904GMMA25MMA_64x64x16_F32F16F16_SSILNSO_5MajorE0ELSQ_0ELNSO_7ScaleInE1ELSR_1EEEEEENS4_6LayoutISD_NS5_IJSC_NSA_ILi0EEESV_EEEEENS5_IJNS4_10UnderscoreESY_SY_EEEEENS4_13SM90_TMA_LOADENS4_14ComposedLayoutINS4_7SwizzleILi3ELi4ELi3EEENS4_18smem_ptr_flag_bitsILi16EEENSU_INS5_IJNSA_ILi8EEESH_EEENS5_IJSH_SC_EEEEEEEvNS4_8identityENS4_23SM90_TMA_LOAD_MULTICASTES1B_vS1C_EENS_8epilogue10collective18CollectiveEpilogueINS1F_22Sm90TmaWarpSpecializedILi3ELi2ELi16ELb1ELb0EEEJSI_NS5_IJSG_NSA_ILi32EEEEEESJ_SK_SJ_SK_NS1F_6fusion15FusionCallbacksIS1J_NS1M_13LinCombEltActINS1F_6thread4ReLuESJ_fSJ_fLNS_15FloatRoundStyleE2EEESI_S1L_JEEES11_NS12_INS13_ILi2ELi4ELi3EEES16_NSU_INS5_IJS17_S1K_EEENS5_IJS1K_SC_EEEEEEENS4_17SM75_U32x4_LDSM_NENS4_14SM90_TMA_STOREES1Y_NS4_17SM90_U32x4_STSM_NENS4_9Copy_AtomIJS21_SJ_EEEvEEEvvEEEEvNT_6ParamsE)
        .other          _ZN7cutlass13device_kernelINS_4gemm6kernel13GemmUniversalIN4cute5tupleIJiiiiEEENS1_10collective13CollectiveMmaINS1_34MainloopSm90TmaGmmaWarpSpecializedILi8ENS5_IJNS4_1CILi2EEENSA_ILi1EEESC_EEENS1_35KernelTmaWarpSpecializedCooperativeEEENS5_IJNSA_ILi128EEENSA_ILi64EEESH_EEENS_6half_tENS5_IJlSC_lEEESJ_SK_NS4_8TiledMMAINS4_8MMA_AtomIJNS4_4SM904GMMA25MMA_64x64x16_F32F16F16_SSILNSO_5MajorE0ELSQ_0ELNSO_7ScaleInE1ELSR_1EEEEEENS4_6LayoutISD_NS5_IJSC_NSA_ILi0EEESV_EEEEENS5_IJNS4_10UnderscoreESY_SY_EEEEENS4_13SM90_TMA_LOADENS4_14ComposedLayoutINS4_7SwizzleILi3ELi4ELi3EEENS4_18smem_ptr_flag_bitsILi16EEENSU_INS5_IJNSA_ILi8EEESH_EEENS5_IJSH_SC_EEEEEEEvNS4_8identityENS4_23SM90_TMA_LOAD_MULTICASTES1B_vS1C_EENS_8epilogue10collective18CollectiveEpilogueINS1F_22Sm90TmaWarpSpecializedILi3ELi2ELi16ELb1ELb0EEEJSI_NS5_IJSG_NSA_ILi32EEEEEESJ_SK_SJ_SK_NS1F_6fusion15FusionCallbacksIS1J_NS1M_13LinCombEltActINS1F_6thread4ReLuESJ_fSJ_fLNS_15FloatRoundStyleE2EEESI_S1L_JEEES11_NS12_INS13_ILi2ELi4ELi3EEES16_NSU_INS5_IJS17_S1K_EEENS5_IJS1K_SC_EEEEEEENS4_17SM75_U32x4_LDSM_NENS4_14SM90_TMA_STOREES1Y_NS4_17SM90_U32x4_STSM_NENS4_9Copy_AtomIJS21_SJ_EEEvEEEvvEEEEvNT_6ParamsE,@"STO_CUDA_ENTRY STV_DEFAULT"
_ZN7cutlass13device_kernelINS_4gemm6kernel13GemmUniversalIN4cute5tupleIJiiiiEEENS1_10collective13CollectiveMmaINS1_34MainloopSm90TmaGmmaWarpSpecializedILi8ENS5_IJNS4_1CILi2EEENSA_ILi1EEESC_EEENS1_35KernelTmaWarpSpecializedCooperativeEEENS5_IJNSA_ILi128EEENSA_ILi64EEESH_EEENS_6half_tENS5_IJlSC_lEEESJ_SK_NS4_8TiledMMAINS4_8MMA_AtomIJNS4_4SM904GMMA25MMA_64x64x16_F32F16F16_SSILNSO_5MajorE0ELSQ_0ELNSO_7ScaleInE1ELSR_1EEEEEENS4_6LayoutISD_NS5_IJSC_NSA_ILi0EEESV_EEEEENS5_IJNS4_10UnderscoreESY_SY_EEEEENS4_13SM90_TMA_LOADENS4_14ComposedLayoutINS4_7SwizzleILi3ELi4ELi3EEENS4_18smem_ptr_flag_bitsILi16EEENSU_INS5_IJNSA_ILi8EEESH_EEENS5_IJSH_SC_EEEEEEEvNS4_8identityENS4_23SM90_TMA_LOAD_MULTICASTES1B_vS1C_EENS_8epilogue10collective18CollectiveEpilogueINS1F_22Sm90TmaWarpSpecializedILi3ELi2ELi16ELb1ELb0EEEJSI_NS5_IJSG_NSA_ILi32EEEEEESJ_SK_SJ_SK_NS1F_6fusion15FusionCallbacksIS1J_NS1M_13LinCombEltActINS1F_6thread4ReLuESJ_fSJ_fLNS_15FloatRoundStyleE2EEESI_S1L_JEEES11_NS12_INS13_ILi2ELi4ELi3EEES16_NSU_INS5_IJS17_S1K_EEENS5_IJS1K_SC_EEEEEEENS4_17SM75_U32x4_LDSM_NENS4_14SM90_TMA_STOREES1Y_NS4_17SM90_U32x4_STSM_NENS4_9Copy_AtomIJS21_SJ_EEEvEEEvvEEEEvNT_6ParamsE:
[----:B------:R-:W1:Y:S01]  /*0000*/  LDC R1, c[0x0][0x28] ;  /* 0x00000a00ff017b82 */ /* 0x000e620000000800 */
[----:B------:R-:W2:Y:S07]  /*0010*/  S2R R18, SR_TID.X ;  /* 0x0000000000127919 */ /* 0x000eae0000002100 */
[----:B------:R-:W3:Y:S01]  /*0020*/  LDC.64 R4, c[0x0][0x588] ;  /* 0x00016200ff047b82 */ /* 0x000ee20000000a00 */
[----:B------:R-:W-:Y:S01]  /*0030*/  ELECT P0, URZ, PT ;  /* 0x00000000003f782f */ /* 0x000fe20003800000 */
[----:B------:R-:W-:Y:S01]  /*0040*/  BSSY B0, `(.L_x_0) ;  /* 0x0000016000007945 */ /* 0x000fe20003800000 */
[----:B--2---:R-:W-:-:S02]  /*0050*/  SHF.R.U32.HI R7, RZ, 0x5, R18 ;  /* 0x00000005ff077819 */ /* 0x004fc40000011612 */
[----:B------:R-:W-:-:S03]  /*0060*/  SHF.R.U32.HI R2, RZ, 0x7, R18 ;  /* 0x00000007ff027819 */ /* 0x000fc60000011612 */
[----:B------:R-:W2:Y:S04]  /*0070*/  SHFL.IDX PT, R0, R7, RZ, 0x1f ;  /* 0x00001fff07007589 */ /* 0x000ea800000e0000 */
[----:B------:R4:W1:Y:S01]  /*0080*/  SHFL.IDX PT, R8, R2, RZ, 0x1f ;  /* 0x00001fff02087589 */ /* 0x00086200000e0000 */
[----:B--2---:R-:W-:Y:S02]  /*0090*/  ISETP.NE.OR P0, PT, R0, RZ, !P0 ;  /* 0x000000ff0000720c */ /* 0x004fe40004705670 */
[----:B------:R-:W-:-:S11]  /*00a0*/  SHF.R.S32.HI R3, RZ, 0x1f, R0 ;  /* 0x0000001fff037819 */ /* 0x000fd60000011400 */
[----:B-1-34-:R-:W-:Y:S05]  /*00b0*/  @P0 BRA `(.L_x_1) ;  /* 0x0000000000380947 */ /* 0x01afea0003800000 */
[----:B------:R-:W-:Y:S02]  /*00c0*/  ULDC.64 UR4, c[0x0][0x198] ;  /* 0x0000660000047ab9 */ /* 0x000fe40000000a00 */
[----:B------:R-:W-:Y:S02]  /*00d0*/  UIADD3 UR6, UP0, UR4, 0xf0, URZ ;  /* 0x000000f004067890 */ /* 0x000fe4000ff1e03f */
[----:B------:R-:W-:Y:S02]  /*00e0*/  UIADD3 UR8, UP1, UR4, 0x1f0, URZ ;  /* 0x000001f004087890 */ /* 0x000fe4000ff3e03f */
[----:B------:R-:W-:Y:S02]  /*00f0*/  UIADD3 UR10, UP2, UR4, 0x3f0, URZ ;  /* 0x000003f0040a7890 */ /* 0x000fe4000ff5e03f */
[----:B------:R-:W-:Y:S02]  /*0100*/  UIADD3 UR4, UP3, UR4, 0x4f0, URZ ;  /* 0x000004f004047890 */ /* 0x000fe4000ff7e03f */
[----:B------:R-:W-:-:S02]  /*0110*/  UIADD3.X UR7, URZ, UR5, URZ, UP0, !UPT ;  /* 0x000000053f077290 */ /* 0x000fc400087fe43f */
[----:B------:R-:W-:Y:S02]  /*0120*/  UIADD3.X UR9, URZ, UR5, URZ, UP1, !UPT ;  /* 0x000000053f097290 */ /* 0x000fe40008ffe43f */
[----:B------:R-:W-:Y:S02]  /*0130*/  UIADD3.X UR11, URZ, UR5, URZ, UP2, !UPT ;  /* 0x000000053f0b7290 */ /* 0x000fe400097fe43f */
[----:B------:R-:W-:-:S03]  /*0140*/  UIADD3.X UR5, URZ, UR5, URZ, UP3, !UPT ;  /* 0x000000053f057290 */ /* 0x000fc60009ffe43f */
[----:B------:R1:W-:Y:S02]  /*0150*/  UTMACCTL.PF [UR6] ;  /* 0x00000000060079b9 */ /* 0x0003e40008040000 */
[----:B------:R1:W-:Y:S02]  /*0160*/  UTMACCTL.PF [UR8] ;  /* 0x00000000080079b9 */ /* 0x0003e40008040000 */
[----:B------:R1:W-:Y:S02]  /*0170*/  UTMACCTL.PF [UR10] ;  /* 0x000000000a0079b9 */ /* 0x0003e40008040000 */
[----:B------:R1:W-:Y:S02]  /*0180*/  UTMACCTL.PF [UR4] ;  /* 0x00000000040079b9 */ /* 0x0003e40008040000 */
[----:B-1----:R-:W-:Y:S01]  /*0190*/  NOP ;  /* 0x0000000000007918 */ /* 0x002fe20000000000 */
.L_x_1:
[----:B------:R-:W-:Y:S05]  /*01a0*/  BSYNC B0 ;  /* 0x0000000000007941 */ /* 0x000fea0003800000 */
.L_x_0:
[----:B------:R-:W-:Y:S01]  /*01b0*/  ULDC.64 UR4, c[0x0][0x590] ;  /* 0x0001640000047ab9 */ /* 0x000fe20000000a00 */
[----:B------:R-:W-:Y:S01]  /*01c0*/  LEA.HI R3, R3, R0, RZ, 0x2 ;  /* 0x0000000003037211 */ /* 0x000fe200078f10ff */
[----:B------:R-:W-:Y:S01]  /*01d0*/  ULDC.64 UR54, c[0x0][0x208] ;  /* 0x0000820000367ab9 */ /* 0x000fe20000000a00 */
[----:B------:R-:W-:Y:S01]  /*01e0*/  ISETP.NE.U32.AND P2, PT, RZ, UR4, PT ;  /* 0x00000004ff007c0c */ /* 0x000fe2000bf45070 */
[----:B------:R-:W-:Y:S01]  /*01f0*/  IMAD.MOV.U32 R2, RZ, RZ, R4 ;  /* 0x000000ffff027224 */ /* 0x000fe200078e0004 */
[----:B------:R-:W-:Y:S02]  /*0200*/  LOP3.LUT R3, R3, 0xfffffffc, RZ, 0xc0, !PT ;  /* 0xfffffffc03037812 */ /* 0x000fe400078ec0ff */
[----:B------:R-:W-:Y:S02]  /*0210*/  ISETP.NE.AND.EX P3, PT, RZ, UR5, PT, P2 ;  /* 0x00000005ff007c0c */ /* 0x000fe4000bf65320 */
[----:B------:R-:W-:Y:S01]  /*0220*/  PRMT R6, RZ, 0x7610, R6 ;  /* 0x00007610ff067816 */ /* 0x000fe20000000006 */
[----:B------:R-:W-:-:S02]  /*0230*/  IMAD.IADD R0, R0, 0x1, -R3 ;  /* 0x0000000100007824 */ /* 0x000fc400078e0a03 */
[----:B------:R-:W-:-:S08]  /*0240*/  IMAD.MOV.U32 R3, RZ, RZ, R5 ;  /* 0x000000ffff037224 */ /* 0x000fd000078e0005 */
[----:B------:R-:W-:Y:S05]  /*0250*/  @P3 BRA `(.L_x_2) ;  /* 0x0000000000303947 */ /* 0x000fea0003800000 */
[----:B------:R-:W-:Y:S02]  /*0260*/  ULDC.64 UR6, c[0x0][0x588] ;  /* 0x0001620000067ab9 */ /* 0x000fe40000000a00 */
[----:B------:R-:W-:-:S04]  /*0270*/  ISETP.NE.U32.AND P0, PT, RZ, UR6, PT ;  /* 0x00000006ff007c0c */ /* 0x000fc8000bf05070 */
[----:B------:R-:W-:-:S13]  /*0280*/  ISETP.NE.AND.EX P0, PT, RZ, UR7, PT, P0 ;  /* 0x00000007ff007c0c */ /* 0x000fda000bf05300 */
[----:B------:R-:W-:Y:S05]  /*0290*/  @!P0 BRA `(.L_x_3) ;  /* 0x0000000000108947 */ /* 0x000fea0003800000 */
[----:B------:R-:W2:Y:S02]  /*02a0*/  LDG.E R6, desc[UR54][R2.64] ;  /* 0x0000003602067981 */ /* 0x000ea4000c1e1900 */
[----:B--2---:R-:W-:Y:S01]  /*02b0*/  FSETP.NEU.AND P1, PT, R6, RZ, PT ;  /* 0x000000ff0600720b */ /* 0x004fe20003f2d000 */
[----:B------:R-:W-:Y:S01]  /*02c0*/  IMAD.MOV.U32 R6, RZ, RZ, 0x1 ;  /* 0x00000001ff067424 */ /* 0x000fe200078e00ff */
[----:B------:R-:W-:Y:S11]  /*02d0*/  BRA `(.L_x_2) ;  /* 0x0000000000107947 */ /* 0x000ff60003800000 */
.L_x_3:
[----:B------:R-:W-:Y:S01]  /*02e0*/  ULDC UR6, c[0x0][0x580] ;  /* 0x0001600000067ab9 */ /* 0x000fe20000000800 */
[----:B------:R-:W-:Y:S01]  /*02f0*/  IMAD.MOV.U32 R6, RZ, RZ, 0x1 ;  /* 0x00000001ff067424 */ /* 0x000fe200078e00ff */
[----:B------:R-:W-:Y:S02]  /*0300*/  FSETP.NEU.AND P1, PT, RZ, UR6, PT ;  /* 0x00000006ff007c0b */ /* 0x000fe4000bf2d000 */
[----:B------:R-:W-:-:S11]  /*0310*/  CS2R R2, SRZ ;  /* 0x0000000000027805 */ /* 0x000fd6000001ff00 */
.L_x_2:
[----:B------:R-:W-:Y:S02]  /*0320*/  ISETP.NE.U32.AND P4, PT, R2, RZ, PT ;  /* 0x000000ff0200720c */ /* 0x000fe40003f85070 */
[----:B------:R-:W-:Y:S02]  /*0330*/  ISETP.NE.AND.EX P5, PT, RZ, UR5, PT, P2 ;  /* 0x00000005ff007c0c */ /* 0x000fe4000bfa5320 */
[----:B------:R-:W-:Y:S02]  /*0340*/  ISETP.NE.AND.EX P2, PT, R3, RZ, PT, P4 ;  /* 0x000000ff0300720c */ /* 0x000fe40003f45340 */
[----:B------:R-:W-:-:S11]  /*0350*/  PLOP3.LUT P0, PT, PT, PT, PT, 0x8, 0x0 ;  /* 0x000000000000781c */ /* 0x000fd60003f0e170 */
[----:B------:R-:W-:Y:S05]  /*0360*/  @P2 BRA P5, `(.L_x_4) ;  /* 0x0000000000342947 */ /* 0x000fea0002800000 */
[----:B------:R-:W-:-:S04]  /*0370*/  ISETP.NE.U32.AND P0, PT, RZ, UR4, PT ;  /* 0x00000004ff007c0c */ /* 0x000fc8000bf05070 */
[----:B------:R-:W-:-:S13]  /*0380*/  ISETP.NE.AND.EX P0, PT, RZ, UR5, PT, P0 ;  /* 0x00000005ff007c0c */ /* 0x000fda000bf05300 */
[----:B------:R-:W-:Y:S05]  /*0390*/  @!P0 BRA `(.L_x_5) ;  /* 0x0000000000248947 */ /* 0x000fea0003800000 */
[----:B------:R-:W-:Y:S02]  /*03a0*/  PRMT R6, R6, 0x9910, RZ ;  /* 0x0000991006067816 */ /* 0x000fe400000000ff */
[----:B------:R-:W-:Y:S02]  /*03b0*/  ISETP.NE.U32.AND P0, PT, R2, RZ, PT ;  /* 0x000000ff0200720c */ /* 0x000fe40003f05070 */
[----:B------:R-:W-:Y:S02]  /*03c0*/  ISETP.NE.AND P2, PT, R6, RZ, PT ;  /* 0x000000ff0600720c */ /* 0x000fe40003f45270 */
[----:B------:R-:W-:Y:S02]  /*03d0*/  ISETP.NE.AND.EX P0, PT, R3, RZ, PT, P0 ;  /* 0x000000ff0300720c */ /* 0x000fe40003f05300 */
[----:B------:R-:W-:-:S09]  /*03e0*/  SEL R2, RZ, 0xffffffff, P1 ;  /* 0xffffffffff027807 */ /* 0x000fd20000800000 */
[----:B------:R-:W-:-:S04]  /*03f0*/  @!P2 SEL R2, RZ, 0xffffffff, P0 ;  /* 0xffffffffff02a807 */ /* 0x000fc80000000000 */
[----:B------:R-:W-:-:S04]  /*0400*/  LOP3.LUT R2, R2, 0x1, RZ, 0xc0, !PT ;  /* 0x0000000102027812 */ /* 0x000fc800078ec0ff */
[----:B------:R-:W-:Y:S01]  /*0410*/  ISETP.EQ.U32.AND P0, PT, R2, 0x1, PT ;  /* 0x000000010200780c */ /* 0x000fe20003f02070 */
[----:B------:R-:W-:-:S12]  /*0420*/  BRA `(.L_x_4) ;  /* 0x0000000000047947 */ /* 0x000fd80003800000 */
.L_x_5:
[----:B------:R-:W-:-:S13]  /*0430*/  PLOP3.LUT P0, PT, P1, PT, PT, 0x8, 0x0 ;  /* 0x000000000000781c */ /* 0x000fda0000f0e170 */
.L_x_4:
[----:B------:R-:W1:Y:S02]  /*0440*/  SHFL.IDX PT, R2, R7, RZ, 0x1f ;  /* 0x00001fff07027589 */ /* 0x000e6400000e0000 */
[----:B-1----:R-:W-:-:S13]  /*0450*/  ISETP.NE.AND P1, PT, R2, RZ, PT ;  /* 0x000000ff0200720c */ /* 0x002fda0003f25270 */
[----:B------:R-:W-:Y:S05]  /*0460*/  @P1 BRA `(.L_x_6) ;  /* 0x0000000000841947 */ /* 0x000fea0003800000 */
[----:B------:R-:W-:Y:S01]  /*0470*/  ELECT P1, URZ, PT ;  /* 0x00000000003f782f */ /* 0x000fe20003820000 */
[----:B------:R-:W-:-:S12]  /*0480*/  BSSY B0, `(.L_x_6) ;  /* 0x000001f000007945 */ /* 0x000fd80003800000 */
[----:B------:R-:W-:Y:S05]  /*0490*/  @!P1 BRA `(.L_x_7) ;  /* 0x0000000000749947 */ /* 0x000fea0003800000 */
[----:B------:R-:W1:Y:S01]  /*04a0*/  S2UR UR8, SR_CgaCtaId ;  /* 0x00000000000879c3 */ /* 0x000e620000008800 */
[----:B------:R-:W-:Y:S01]  /*04b0*/  UMOV UR4, 0x400 ;  /* 0x0000040000047882 */ /* 0x000fe20000000000 */
[----:B------:R-:W-:Y:S01]  /*04c0*/  UMOV UR5, 0x1 ;  /* 0x0000000100057882 */ /* 0x000fe20000000000 */
[----:B------:R-:W-:Y:S02]  /*04d0*/  UMOV UR6, 0x4 ;  /* 0x0000000400067882 */ /* 0x000fe40000000000 */
[----:B------:R-:W-:-:S04]  /*04e0*/  UIADD3 UR6, -UR6, 0x100000, URZ ;  /* 0x0010000006067890 */ /* 0x000fc8000fffe13f */
[----:B------:R-:W-:Y:S02]  /*04f0*/  USHF.L.U32 UR7, UR6, 0xb, URZ ;  /* 0x0000000b06077899 */ /* 0x000fe4000800063f */
[----:B------:R-:W-:Y:S02]  /*0500*/  USHF.L.U32 UR6, UR6, 0x1, URZ ;  /* 0x0000000106067899 */ /* 0x000fe4000800063f */
[----:B-1----:R-:W-:Y:S02]  /*0510*/  ULEA UR8, UR8, UR4, 0x18 ;  /* 0x0000000408087291 */ /* 0x002fe4000f8ec03f */
[----:B------:R-:W-:-:S04]  /*0520*/  UIADD3 UR4, -UR5, 0x100000, URZ ;  /* 0x0010000005047890 */ /* 0x000fc8000fffe13f */
[----:B------:R-:W-:Y:S02]  /*0530*/  USHF.L.U32 UR5, UR4, 0xb, URZ ;  /* 0x0000000b04057899 */ /* 0x000fe4000800063f */
[----:B------:R-:W-:Y:S01]  /*0540*/  USHF.L.U32 UR4, UR4, 0x1, URZ ;  /* 0x0000000104047899 */ /* 0x000fe2000800063f */
[----:B------:R-:W1:Y:S11]  /*0550*/  FENCE.VIEW.ASYNC.S ;  /* 0x00000000000073c6 */ /* 0x000e760000000000 */
[----:B-1----:R1:W2:Y:S01]  /*0560*/  SYNCS.EXCH.64 URZ, [UR8], UR4 ;  /* 0x00000004083f75b2 */ /* 0x0022a20008000100 */
[----:B------:R1:W3:Y:S01]  /*0570*/  SYNCS.EXCH.64 URZ, [UR8+0x40], UR6 ;  /* 0x00004006083f75b2 */ /* 0x0002e20008000100 */
[----:B------:R1:W4:Y:S01]  /*0580*/  SYNCS.EXCH.64 URZ, [UR8+0x8], UR4 ;  /* 0x00000804083f75b2 */ /* 0x0003220008000100 */
[----:B------:R1:W1:Y:S01]  /*0590*/  SYNCS.EXCH.64 URZ, [UR8+0x48], UR6 ;  /* 0x00004806083f75b2 */ /* 0x0002620008000100 */
        /* <DEDUP_REMOVED lines=12> */
[----:B------:R-:W-:Y:S01]  /*0660*/  NOP ;  /* 0x0000000000007918 */ /* 0x000fe20000000000 */
.L_x_7:
[----:B-1----:R-:W-:Y:S05]  /*0670*/  BSYNC B0 ;  /* 0x0000000000007941 */ /* 0x002fea0003800000 */
.L_x_6:
[----:B------:R-:W1:Y:S01]  /*0680*/  S2UR UR9, SR_CTAID.X ;  /* 0x00000000000979c3 */ /* 0x000e620000002500 */
[----:B------:R-:W5:Y:S01]  /*0690*/  S2R R6, SR_CTAID.Y ;  /* 0x0000000000067919 */ /* 0x000f620000002600 */
[----:B------:R-:W-:Y:S01]  /*06a0*/  ULDC UR4, c[0x0][0x150] ;  /* 0x0000540000047ab9 */ /* 0x000fe20000000800 */
[----:B------:R-:W-:Y:S01]  /*06b0*/  NOP ;  /* 0x0000000000007918 */ /* 0x000fe20000000000 */
[----:B------:R-:W2:Y:S04]  /*06c0*/  SHFL.IDX PT, R9, R7, RZ, 0x1f ;  /* 0x00001fff07097589 */ /* 0x000ea800000e0000 */
[----:B------:R-:W3:Y:S01]  /*06d0*/  LDC R11, c[0x0][0x144] ;  /* 0x00005100ff0b7b82 */ /* 0x000ee20000000800 */
[----:B-1----:R-:W-:-:S05]  /*06e0*/  I2FP.F32.U32 R3, UR9 ;  /* 0x0000000900037c45 */ /* 0x002fca0008201000 */
[----:B------:R-:W-:Y:S01]  /*06f0*/  FMUL R10, R3, UR4 ;  /* 0x00000004030a7c20 */ /* 0x000fe20008400000 */
[----:B--2---:R-:W-:Y:S01]  /*0700*/  ISETP.NE.AND P1, PT, R9, RZ, PT ;  /* 0x000000ff0900720c */ /* 0x004fe20003f25270 */
[----:B------:R-:W-:Y:S01]  /*0710*/  ULDC UR4, c[0x0][0x154] ;  /* 0x0000550000047ab9 */ /* 0x000fe20000000800 */
[----:B------:R-:W-:Y:S02]  /*0720*/  SHF.R.S32.HI R3, RZ, 0x1f, R18 ;  /* 0x0000001fff037819 */ /* 0x000fe40000011412 */
[----:B-----5:R-:W-:Y:S01]  /*0730*/  I2FP.F32.U32 R12, R6 ;  /* 0x00000006000c7245 */ /* 0x020fe20000201000 */
[----:B------:R-:W1:Y:S01]  /*0740*/  F2I.U32.TRUNC.NTZ R10, R10 ;  /* 0x0000000a000a7305 */ /* 0x000e62000020f000 */
[----:B------:R-:W-:-:S03]  /*0750*/  LEA.HI R9, R3, R18, RZ, 0x7 ;  /* 0x0000001203097211 */ /* 0x000fc600078f38ff */
[----:B------:R-:W-:Y:S01]  /*0760*/  FMUL R15, R12, UR4 ;  /* 0x000000040c0f7c20 */ /* 0x000fe20008400000 */
[----:B------:R-:W-:Y:S01]  /*0770*/  LOP3.LUT R9, R9, 0xffffff80, RZ, 0xc0, !PT ;  /* 0xffffff8009097812 */ /* 0x000fe200078ec0ff */
[----:B-1----:R-:W-:-:S04]  /*0780*/  IMAD.MOV R14, RZ, RZ, -R10 ;  /* 0x000000ffff0e7224 */ /* 0x002fc800078e0a0a */
[----:B---3--:R-:W-:Y:S01]  /*0790*/  IMAD R3, R11, R14, UR9 ;  /* 0x000000090b037e24 */ /* 0x008fe2000f8e020e */
[----:B------:R-:W-:Y:S06]  /*07a0*/  @P1 BRA `(.L_x_8) ;  /* 0x0000000000501947 */ /* 0x000fec0003800000 */
[----:B------:R-:W1:Y:S01]  /*07b0*/  S2UR UR5, SR_CgaCtaId ;  /* 0x00000000000579c3 */ /* 0x000e620000008800 */
[----:B------:R-:W-:Y:S01]  /*07c0*/  UMOV UR4, 0x400 ;  /* 0x0000040000047882 */ /* 0x000fe20000000000 */
[----:B------:R-:W-:Y:S01]  /*07d0*/  UMOV UR6, 0x20 ;  /* 0x0000002000067882 */ /* 0x000fe20000000000 */
[----:B------:R-:W-:Y:S01]  /*07e0*/  UMOV UR7, 0x100 ;  /* 0x0000010000077882 */ /* 0x000fe20000000000 */
[----:B------:R-:W-:Y:S01]  /*07f0*/  ELECT P1, URZ, PT ;  /* 0x00000000003f782f */ /* 0x000fe20003820000 */
[----:B-1----:R-:W-:Y:S02]  /*0800*/  ULEA UR8, UR5, UR4, 0x18 ;  /* 0x0000000405087291 */ /* 0x002fe4000f8ec03f */
[----:B------:R-:W-:-:S04]  /*0810*/  UIADD3 UR4, -UR6, 0x100000, URZ ;  /* 0x0010000006047890 */ /* 0x000fc8000fffe13f */
[----:B------:R-:W-:Y:S02]  /*0820*/  USHF.L.U32 UR5, UR4, 0xb, URZ ;  /* 0x0000000b04057899 */ /* 0x000fe4000800063f */
[----:B------:R-:W-:Y:S02]  /*0830*/  USHF.L.U32 UR4, UR4, 0x1, URZ ;  /* 0x0000000104047899 */ /* 0x000fe4000800063f */
[----:B------:R-:W-:-:S04]  /*0840*/  UIADD3 UR6, -UR7, 0x100000, URZ ;  /* 0x0010000007067890 */ /* 0x000fc8000fffe13f */
[----:B------:R-:W-:Y:S02]  /*0850*/  USHF.L.U32 UR7, UR6, 0xb, URZ ;  /* 0x0000000b06077899 */ /* 0x000fe4000800063f */
[----:B------:R-:W-:Y:S01]  /*0860*/  USHF.L.U32 UR6, UR6, 0x1, URZ ;  /* 0x0000000106067899 */ /* 0x000fe2000800063f */
[----:B------:R-:W1:Y:S03]  /*0870*/  FENCE.VIEW.ASYNC.S ;  /* 0x00000000000073c6 */ /* 0x000e660000000000 */
[----:B-1----:R1:W2:Y:S08]  /*0880*/  SYNCS.EXCH.64 URZ, [UR8+0x80], UR4 ;  /* 0x00008004083f75b2 */ /* 0x0022b00008000100 */
[----:B------:R1:W3:Y:S01]  /*0890*/  SYNCS.EXCH.64 URZ, [UR8+0x98], UR6 ;  /* 0x00009806083f75b2 */ /* 0x0002e20008000100 */
[----:B------:R1:W1:Y:S01]  /*08a0*/  SYNCS.EXCH.64 URZ, [UR8+0x88], UR4 ;  /* 0x00008804083f75b2 */ /* 0x0002620008000100 */
[----:B------:R1:W1:Y:S01]  /*08b0*/  SYNCS.EXCH.64 URZ, [UR8+0xa0], UR6 ;  /* 0x0000a006083f75b2 */ /* 0x0002620008000100 */
[----:B------:R1:W1:Y:S01]  /*08c0*/  SYNCS.EXCH.64 URZ, [UR8+0x90], UR4 ;  /* 0x00009004083f75b2 */ /* 0x0002620008000100 */
[----:B------:R1:W1:Y:S01]  /*08d0*/  SYNCS.EXCH.64 URZ, [UR8+0xa8], UR6 ;  /* 0x0000a806083f75b2 */ /* 0x0002620008000100 */
[----:B------:R-:W-:Y:S01]  /*08e0*/  NOP ;  /* 0x0000000000007918 */ /* 0x000fe20000000000 */
.L_x_8:
[----:B------:R-:W-:Y:S01]  /*08f0*/  IMAD.IADD R10, R18, 0x1, -R9 ;  /* 0x00000001120a7824 */ /* 0x000fe200078e0a09 */
[----:B------:R-:W5:Y:S01]  /*0900*/  SHFL.IDX PT, R14, R7, RZ, 0x1f ;  /* 0x00001fff070e7589 */ /* 0x000f6200000e0000 */
[----:B------:R-:W-:Y:S02]  /*0910*/  SHF.R.S32.HI R13, RZ, 0x1f, R2 ;  /* 0x0000001fff0d7819 */ /* 0x000fe40000011402 */
[----:B------:R-:W-:Y:S01]  /*0920*/  ELECT P1, URZ, PT ;  /* 0x00000000003f782f */ /* 0x000fe20003820000 */
[----:B------:R-:W4:Y:S01]  /*0930*/  F2I.U32.TRUNC.NTZ R15, R15 ;  /* 0x0000000f000f7305 */ /* 0x000f22000020f000 */
[----:B------:R-:W-:Y:S01]  /*0940*/  SHF.R.S32.HI R9, RZ, 0x1f, R10 ;  /* 0x0000001fff097819 */ /* 0x000fe2000001140a */
[----:B-1----:R-:W-:Y:S01]  /*0950*/  UMOV UR4, 0x20 ;  /* 0x0000002000047882 */ /* 0x002fe20000000000 */
[----:B------:R-:W-:Y:S01]  /*0960*/  LEA.HI R13, R13, R2, RZ, 0x2 ;  /* 0x000000020d0d7211 */ /* 0x000fe200078f10ff */
[----:B------:R-:W-:Y:S01]  /*0970*/  IMAD.MOV.U32 R57, RZ, RZ, 0x1 ;  /* 0x00000001ff397424 */ /* 0x000fe200078e00ff */
[----:B------:R-:W-:Y:S01]  /*0980*/  LEA.HI R9, R9, R10, RZ, 0x3 ;  /* 0x0000000a09097211 */ /* 0x000fe200078f18ff */
[----:B------:R-:W-:Y:S01]  /*0990*/  NOP ;  /* 0x0000000000007918 */ /* 0x000fe20000000000 */
[----:B------:R-:W-:-:S02]  /*09a0*/  LOP3.LUT R13, R13, 0x3ffffffc, RZ, 0xc0, !PT ;  /* 0x3ffffffc0d0d7812 */ /* 0x000fc400078ec0ff */
[--C-:B------:R-:W-:Y:S02]  /*09b0*/  SHF.R.S32.HI R11, RZ, 0x3, R9.reuse ;  /* 0x00000003ff0b7819 */ /* 0x100fe40000011409 */
[----:B------:R-:W-:Y:S01]  /*09c0*/  SHF.R.S32.HI R12, RZ, 0x1f, R9 ;  /* 0x0000001fff0c7819 */ /* 0x000fe20000011409 */
[----:B------:R-:W-:Y:S01]  /*09d0*/  IMAD.IADD R13, R2, 0x1, -R13 ;  /* 0x00000001020d7824 */ /* 0x000fe200078e0a0d */
[----:B------:R-:W1:Y:S01]  /*09e0*/  LDC R9, c[0x0][0x148] ;  /* 0x00005200ff097b82 */ /* 0x000e620000000800 */
[----:B------:R-:W-:Y:S01]  /*09f0*/  ISETP.NE.AND P4, PT, R0, RZ, PT ;  /* 0x000000ff0000720c */ /* 0x000fe20003f85270 */
[----:B----4-:R-:W-:Y:S01]  /*0a00*/  IMAD.MOV R24, RZ, RZ, -R15 ;  /* 0x000000ffff187224 */ /* 0x010fe200078e0a0f */
[----:B------:R-:W-:Y:S02]  /*0a10*/  LEA.HI R12, R12, R11, RZ, 0x2 ;  /* 0x0000000b0c0c7211 */ /* 0x000fe400078f10ff */
[----:B------:R-:W-:Y:S02]  /*0a20*/  ISETP.EQ.OR P2, PT, R0, 0x3, !P4 ;  /* 0x000000030000780c */ /* 0x000fe40006742670 */
[----:B------:R-:W-:-:S02]  /*0a30*/  LOP3.LUT R12, R12, 0xfffffffc, RZ, 0xc0, !PT ;  /* 0xfffffffc0c0c7812 */ /* 0x000fc400078ec0ff */
[----:B-----5:R-:W-:Y:S02]  /*0a40*/  ISETP.NE.OR P1, PT, R14, RZ, !P1 ;  /* 0x000000ff0e00720c */ /* 0x020fe40004f25670 */
[----:B------:R-:W-:Y:S01]  /*0a50*/  ISETP.EQ.AND P2, PT, R8, RZ, P2 ;  /* 0x000000ff0800720c */ /* 0x000fe20001742270 */
[----:B------:R-:W-:-:S03]  /*0a60*/  IMAD.IADD R12, R11, 0x1, -R12 ;  /* 0x000000010b0c7824 */ /* 0x000fc600078e0a0c */
[----:B------:R-:W-:Y:S01]  /*0a70*/  SEL R22, RZ, 0x1, !P2 ;  /* 0x00000001ff167807 */ /* 0x000fe20005000000 */
[----:B------:R-:W-:-:S05]  /*0a80*/  IMAD R12, R13, 0x4, R12 ;  /* 0x000000040d0c7824 */ /* 0x000fca00078e020c */
[----:B------:R-:W-:Y:S01]  /*0a90*/  LEA.HI R2, R12, R12, RZ, 0x1 ;  /* 0x0000000c0c027211 */ /* 0x000fe200078f08ff */
[----:B------:R-:W-:Y:S01]  /*0aa0*/  VOTEU.ALL UP0, P1 ;  /* 0x00000000003f7886 */ /* 0x000fe20000800000 */
[----:B------:R-:W-:Y:S02]  /*0ab0*/  VOTEU.ALL UP1, P1 ;  /* 0x00000000003f7886 */ /* 0x000fe40000820000 */
[----:B------:R-:W-:Y:S02]  /*0ac0*/  LOP3.LUT R11, R2, 0xfffffffe, RZ, 0xc0, !PT ;  /* 0xfffffffe020b7812 */ /* 0x000fe400078ec0ff */
[----:B------:R-:W4:Y:S01]  /*0ad0*/  @!UP0 S2UR UR7, SR_CgaCtaId ;  /* 0x00000000000789c3 */ /* 0x000f220000008800 */
[----:B------:R-:W-:Y:S01]  /*0ae0*/  @!UP0 UMOV UR6, 0x400 ;  /* 0x0000040000068882 */ /* 0x000fe20000000000 */
[----:B------:R-:W-:-:S04]  /*0af0*/  @!UP0 UIADD3 UR4, -UR4, 0x100000, URZ ;  /* 0x0010000004048890 */ /* 0x000fc8000fffe13f */
[----:B------:R-:W-:Y:S02]  /*0b00*/  @!UP0 USHF.L.U32 UR5, UR4, 0xb, URZ ;  /* 0x0000000b04058899 */ /* 0x000fe4000800063f */
[----:B------:R-:W-:Y:S01]  /*0b10*/  @!UP0 USHF.L.U32 UR4, UR4, 0x1, URZ ;  /* 0x0000000104048899 */ /* 0x000fe2000800063f */
[C---:B------:R-:W-:Y:S02]  /*0b20*/  IMAD.IADD R2, R12.reuse, 0x1, -R11 ;  /* 0x000000010c027824 */ /* 0x040fe400078e0a0b */
[----:B------:R-:W-:-:S03]  /*0b30*/  IMAD.SHL.U32 R11, R12, 0x4, RZ ;  /* 0x000000040c0b7824 */ /* 0x000fc600078e00ff */
[----:B------:R-:W-:Y:S02]  /*0b40*/  ISETP.NE.AND P5, PT, R2, R3, PT ;  /* 0x000000030200720c */ /* 0x000fe40003fa5270 */
[----:B------:R-:W-:Y:S01]  /*0b50*/  LOP3.LUT R56, R12, 0xc, R11, 0x78, !PT ;  /* 0x0000000c0c387812 */ /* 0x000fe200078e780b */
[----:B-1----:R-:W-:Y:S01]  /*0b60*/  IMAD R11, R9, R24, R6 ;  /* 0x00000018090b7224 */ /* 0x002fe200078e0206 */
[----:B------:R-:W1:Y:S09]  /*0b70*/  LDC R12, c[0x0][0x140] ;  /* 0x00005000ff0c7b82 */ /* 0x000e720000000800 */
[----:B------:R-:W-:Y:S01]  /*0b80*/  @P5 LEA.HI R2, R56, R56, RZ, 0x1 ;  /* 0x0000003838025211 */ /* 0x000fe200078f08ff */
[----:B----4-:R-:W-:-:S03]  /*0b90*/  @!UP0 ULEA UR6, UR7, UR6, 0x18 ;  /* 0x0000000607068291 */ /* 0x010fc6000f8ec03f */
[----:B------:R-:W-:Y:S01]  /*0ba0*/  @P5 SHF.R.S32.HI R2, RZ, 0x1, R2 ;  /* 0x00000001ff025819 */ /* 0x000fe20000011402 */
[----:B------:R-:W-:Y:S01]  /*0bb0*/  VOTEU.ALL UP0, P1 ;  /* 0x00000000003f7886 */ /* 0x000fe20000800000 */
[----:B------:R-:W-:Y:S02]  /*0bc0*/  LOP3.LUT P1, RZ, R10, 0x7, RZ, 0xc0, !PT ;  /* 0x000000070aff7812 */ /* 0x000fe4000782c0ff */
[----:B------:R-:W-:Y:S02]  /*0bd0*/  @P5 ISETP.NE.AND P6, PT, R2, R11, PT ;  /* 0x0000000b0200520c */ /* 0x000fe40003fc5270 */
[----:B------:R-:W-:Y:S02]  /*0be0*/  ISETP.LT.U32.AND P1, PT, R56, 0x2, !P1 ;  /* 0x000000023800780c */ /* 0x000fe40004f21070 */
[----:B------:R-:W-:Y:S02]  /*0bf0*/  @P5 SEL R57, RZ, 0x1, P6 ;  /* 0x00000001ff395807 */ /* 0x000fe40003000000 */
[C---:B------:R-:W-:Y:S01]  /*0c00*/  ISETP.NE.AND P5, PT, R8.reuse, RZ, PT ;  /* 0x000000ff0800720c */ /* 0x040fe20003fa5270 */
[----:B------:R-:W-:Y:S01]  /*0c10*/  VIADD R8, R8, 0xffffffff ;  /* 0xffffffff08087836 */ /* 0x000fe20000000000 */
[----:B-1----:R-:W-:Y:S01]  /*0c20*/  ISETP.EQ.U32.AND P2, PT, R12, 0x1, PT ;  /* 0x000000010c00780c */ /* 0x002fe20003f42070 */
[----:B------:R-:W1:Y:S02]  /*0c30*/  FENCE.VIEW.ASYNC.S ;  /* 0x00000000000073c6 */ /* 0x000e640000000000 */
[----:B-1----:R1:W4:Y:S01]  /*0c40*/  @!UP0 SYNCS.EXCH.64 URZ, [UR6+0xb0], UR4 ;  /* 0x0000b004063f85b2 */ /* 0x0023220008000100 */
[----:B------:R-:W-:-:S02]  /*0c50*/  ISETP.EQ.AND P6, PT, R0, 0x2, !P5 ;  /* 0x000000020000780c */ /* 0x000fc40006fc2270 */
[----:B------:R-:W-:Y:S02]  /*0c60*/  SEL R2, RZ, 0x1, !P1 ;  /* 0x00000001ff027807 */ /* 0x000fe40004800000 */
[----:B------:R-:W-:Y:S02]  /*0c70*/  ISETP.GE.U32.AND P1, PT, R8, 0x2, PT ;  /* 0x000000020800780c */ /* 0x000fe40003f26070 */
[----:B------:R-:W-:Y:S02]  /*0c80*/  SEL R19, RZ, 0x1, !P6 ;  /* 0x00000001ff137807 */ /* 0x000fe40007000000 */
[----:B------:R-:W-:Y:S02]  /*0c90*/  LOP3.LUT R57, R57, R2, RZ, 0xc0, !PT ;  /* 0x0000000239397212 */ /* 0x000fe400078ec0ff */
[----:B------:R-:W-:Y:S02]  /*0ca0*/  SEL R19, R19, 0x2, P1 ;  /* 0x0000000213137807 */ /* 0x000fe40000800000 */
[----:B------:R-:W-:Y:S01]  /*0cb0*/  SEL R22, R22, 0x2, P1 ;  /* 0x0000000216167807 */ /* 0x000fe20000800000 */
[----:B------:R1:W1:Y:S01]  /*0cc0*/  @!UP1 SYNCS.EXCH.64 URZ, [UR6+0xb8], UR4 ;  /* 0x0000b804063f95b2 */ /* 0x0002620008000100 */
[----:B------:R-:W-:Y:S01]  /*0cd0*/  NOP ;  /* 0x0000000000007918 */ /* 0x000fe20000000000 */
[----:B------:R-:W-:Y:S05]  /*0ce0*/  @!P2 BRA `(.L_x_9) ;  /* 0x000000000008a947 */ /* 0x000fea0003800000 */
[----:B-1234-:R-:W-:Y:S01]  /*0cf0*/  UCGABAR_ARV ;  /* 0x00000000000079c7 */ /* 0x01efe20008000000 */
[----:B------:R-:W-:Y:S05]  /*0d00*/  BRA `(.L_x_10) ;  /* 0x0000000000047947 */ /* 0x000fea0003800000 */
.L_x_9:
[----:B-1234-:R-:W-:Y:S01]  /*0d10*/  NOP ;  /* 0x0000000000007918 */ /* 0x01efe20000000000 */
.L_x_10:
[----:B------:R-:W1:Y:S01]  /*0d20*/  LDC R2, c[0x0][0x904] ;  /* 0x00024100ff027b82 */ /* 0x000e620000000800 */
[----:B------:R-:W-:Y:S02]  /*0d30*/  IMAD.U32 R10, RZ, RZ, UR9 ;  /* 0x00000009ff0a7e24 */ /* 0x000fe4000f8e00ff */
[----:B------:R-:W-:Y:S01]  /*0d40*/  IMAD.MOV.U32 R11, RZ, RZ, RZ ;  /* 0x000000ffff0b7224 */ /* 0x000fe200078e00ff */
[----:B-1----:R-:W-:-:S04]  /*0d50*/  ISETP.NE.AND P1, PT, R2, 0x1, PT ;  /* 0x000000010200780c */ /* 0x002fc80003f25270 */
[----:B------:R-:W-:-:S09]  /*0d60*/  P2R R7, PR, RZ, 0x2 ;  /* 0x00000002ff077803 */ /* 0x000fd20000000000 */
[----:B------:R-:W1:Y:S01]  /*0d70*/  @P1 LDC R17, c[0x0][0x10] ;  /* 0x00000400ff111b82 */ /* 0x000e620000000800 */
[----:B------:R-:W-:Y:S02]  /*0d80*/  @P1 IMAD.MOV.U32 R7, RZ, RZ, RZ ;  /* 0x000000ffff071224 */ /* 0x000fe400078e00ff */
[----:B------:R-:W-:-:S05]  /*0d90*/  @P1 IMAD.MOV.U32 R15, RZ, RZ, RZ ;  /* 0x000000ffff0f1224 */ /* 0x000fca00078e00ff */
[----:B------:R-:W2:Y:S01]  /*0da0*/  @!P1 LDC R13, c[0x0][0xc] ;  /* 0x00000300ff0d9b82 */ /* 0x000ea20000000800 */
[----:B------:R-:W-:Y:S01]  /*0db0*/  ULDC UR4, c[0x0][0xc] ;  /* 0x0000030000047ab9 */ /* 0x000fe20000000800 */
[----:B------:R-:W-:Y:S01]  /*0dc0*/  ULDC UR5, c[0x0][0x10] ;  /* 0x0000040000057ab9 */ /* 0x000fe20000000800 */
[----:B------:R-:W-:Y:S01]  /*0dd0*/  ULDC UR6, c[0x0][0x14] ;  /* 0x0000050000067ab9 */ /* 0x000fe20000000800 */
[----:B------:R-:W-:-:S04]  /*0de0*/  UIMAD.WIDE.U32 UR4, UR4, UR5, URZ ;  /* 0x00000005040472a5 */ /* 0x000fc8000f8e003f */
[----:B------:R-:W-:Y:S02]  /*0df0*/  UIMAD.WIDE.U32 UR36, UR4, UR6, URZ ;  /* 0x00000006042472a5 */ /* 0x000fe4000f8e003f */
[----:B------:R-:W-:-:S04]  /*0e00*/  UIMAD UR42, UR5, UR6, URZ ;  /* 0x00000006052a72a4 */ /* 0x000fc8000f8e023f */
[----:B------:R-:W-:Y:S01]  /*0e10*/  UIADD3 UR42, UR37, UR42, URZ ;  /* 0x0000002a252a7290 */ /* 0x000fe2000fffe03f */
[----:B-1----:R-:W-:-:S04]  /*0e20*/  @P1 IMAD.WIDE.U32 R16, R17, UR9, R6 ;  /* 0x0000000911101c25 */ /* 0x002fc8000f8e0006 */
[----:B------:R-:W-:Y:S02]  /*0e30*/  @P1 IMAD.IADD R17, R17, 0x1, R15 ;  /* 0x0000000111111824 */ /* 0x000fe400078e020f */
[----:B--2---:R-:W-:-:S04]  /*0e40*/  @!P1 IMAD.WIDE.U32 R10, R6, R13, R10 ;  /* 0x0000000d060a9225 */ /* 0x004fc800078e000a */
[----:B------:R-:W-:Y:S02]  /*0e50*/  @!P1 IMAD.MOV.U32 R16, RZ, RZ, R10 ;  /* 0x000000ffff109224 */ /* 0x000fe400078e000a */
[----:B------:R-:W-:Y:S01]  /*0e60*/  @!P1 IMAD.MOV.U32 R17, RZ, RZ, R11 ;  /* 0x000000ffff119224 */ /* 0x000fe200078e000b */
[----:B------:R-:W-:Y:S06]  /*0e70*/  @!P2 BRA `(.L_x_11) ;  /* 0x00000000000ca947 */ /* 0x000fec0003800000 */
[----:B------:R-:W-:Y:S01]  /*0e80*/  UCGABAR_WAIT ;  /* 0x0000000000007dc7 */ /* 0x000fe20008000000 */
[----:B------:R-:W-:Y:S01]  /*0e90*/  CCTL.IVALL ;  /* 0x00000000ff00798f */ /* 0x000fe20002000000 */
[----:B------:R-:W-:Y:S05]  /*0ea0*/  BRA `(.L_x_12) ;  /* 0x0000000000047947 */ /* 0x000fea0003800000 */
.L_x_11:
[----:B------:R-:W-:Y:S06]  /*0eb0*/  BAR.SYNC.DEFER_BLOCKING 0x0 ;  /* 0x0000000000007b1d */ /* 0x000fec0000010000 */
.L_x_12:
[----:B------:R-:W1:Y:S01]  /*0ec0*/  S2UR UR41, SR_CgaCtaId ;  /* 0x00000000002979c3 */ /* 0x000e620000008800 */
[----:B------:R-:W-:Y:S04]  /*0ed0*/  BSSY B6, `(.L_x_13) ;  /* 0x00005ea000067945 */ /* 0x000fe80003800000 */
[----:B------:R-:W-:Y:S05]  /*0ee0*/  @!P5 BRA `(.L_x_14) ;  /* 0x00000034007cd947 */ /* 0x000fea0003800000 */
[----:B------:R-:W-:-:S13]  /*0ef0*/  ISETP.GT.U32.AND P0, PT, R8, 0x1, PT ;  /* 0x000000010800780c */ /* 0x000fda0003f04070 */
[----:B------:R-:W-:Y:S05]  /*0f00*/  @P0 BRA `(.L_x_15) ;  /* 0x0000005c00980947 */ /* 0x000fea0003800000 */
[----:B------:R-:W-:Y:S01]  /*0f10*/  ULDC.64 UR4, c[0x0][0x8f8] ;  /* 0x00023e0000047ab9 */ /* 0x000fe20000000a00 */
[----:B------:R-:W-:Y:S01]  /*0f20*/  UMOV UR47, 0xffffffff ;  /* 0xffffffff002f7882 */ /* 0x000fe20000000000 */
[----:B------:R-:W-:Y:S01]  /*0f30*/  ISETP.GE.U32.AND P0, PT, R16, UR4, PT ;  /* 0x0000000410007c0c */ /* 0x000fe2000bf06070 */
[----:B------:R-:W-:Y:S01]  /*0f40*/  IMAD.MOV.U32 R23, RZ, RZ, -0x1 ;  /* 0xffffffffff177424 */ /* 0x000fe200078e00ff */
[----:B------:R-:W-:Y:S01]  /*0f50*/  PRMT R58, RZ, 0x7610, R58 ;  /* 0x00007610ff3a7816 */ /* 0x000fe2000000003a */
[----:B------:R-:W-:Y:S01]  /*0f60*/  IMAD.MOV.U32 R62, RZ, RZ, -0x1 ;  /* 0xffffffffff3e7424 */ /* 0x000fe200078e00ff */
[----:B------:R-:W-:Y:S02]  /*0f70*/  ISETP.GE.U32.AND.EX P0, PT, R17, UR5, PT, P0 ;  /* 0x0000000511007c0c */ /* 0x000fe4000bf06100 */
[----:B------:R-:W-:-:S11]  /*0f80*/  PRMT R0, RZ, 0x7610, R0 ;  /* 0x00007610ff007816 */ /* 0x000fd60000000000 */
[----:B------:R-:W-:Y:S05]  /*0f90*/  @P0 BRA `(.L_x_16) ;  /* 0x00000004002c0947 */ /* 0x000fea0003800000 */
[----:B------:R-:W2:Y:S01]  /*0fa0*/  LDC.64 R20, c[0x0][0x8d0] ;  /* 0x00023400ff147b82 */ /* 0x000ea20000000a00 */
[----:B------:R-:W-:Y:S02]  /*0fb0*/  IMAD.MOV.U32 R4, RZ, RZ, R16 ;  /* 0x000000ffff047224 */ /* 0x000fe400078e0010 */
[----:B------:R-:W-:-:S05]  /*0fc0*/  IMAD.MOV.U32 R5, RZ, RZ, R17 ;  /* 0x000000ffff057224 */ /* 0x000fca00078e0011 */
[----:B------:R-:W3:Y:S08]  /*0fd0*/  LDC R0, c[0x0][0x8d8] ;  /* 0x00023600ff007b82 */ /* 0x000ef00000000800 */
[----:B------:R-:W4:Y:S01]  /*0fe0*/  LDC.64 R26, c[0x0][0x8c8] ;  /* 0x00023200ff1a7b82 */ /* 0x000f220000000a00 */
[----:B--2---:R-:W-:-:S04]  /*0ff0*/  ISETP.NE.U32.AND P0, PT, R20, RZ, PT ;  /* 0x000000ff1400720c */ /* 0x004fc80003f05070 */
[----:B------:R-:W-:-:S13]  /*1000*/  ISETP.NE.AND.EX P0, PT, R21, RZ, PT, P0 ;  /* 0x000000ff1500720c */ /* 0x000fda0003f05300 */
[----:B---34-:R-:W-:Y:S05]  /*1010*/  @!P0 BRA `(.L_x_17) ;  /* 0x0000000000288947 */ /* 0x018fea0003800000 */
[----:B------:R-:W2:Y:S02]  /*1020*/  LDC R13, c[0x0][0x8dc] ;  /* 0x00023700ff0d7b82 */ /* 0x000ea40000000800 */
[----:B--2---:R-:W-:-:S05]  /*1030*/  IADD3 R13, P0, R16, R13, RZ ;  /* 0x0000000d100d7210 */ /* 0x004fca0007f1e0ff */
[----:B------:R-:W-:-:S04]  /*1040*/  IMAD.X R15, RZ, RZ, R17, P0 ;  /* 0x000000ffff0f7224 */ /* 0x000fc800000e0611 */
[----:B------:R-:W-:-:S04]  /*1050*/  IMAD.WIDE.U32 R4, R15, R20, RZ ;  /* 0x000000140f047225 */ /* 0x000fc800078e00ff */
[----:B------:R-:W-:-:S04]  /*1060*/  IMAD.WIDE.U32 R10, P0, R13, R21, R4 ;  /* 0x000000150d0a7225 */ /* 0x000fc80007800004 */
[----:B------:R-:W-:-:S04]  /*1070*/  IMAD.WIDE.U32 R4, R13, R20, RZ ;  /* 0x000000140d047225 */ /* 0x000fc800078e00ff */
[----:B------:R-:W-:Y:S01]  /*1080*/  IMAD.X R13, RZ, RZ, RZ, P0 ;  /* 0x000000ffff0d7224 */ /* 0x000fe200000e06ff */
[----:B------:R-:W-:Y:S01]  /*1090*/  IADD3 RZ, P0, R5, R10, RZ ;  /* 0x0000000a05ff7210 */ /* 0x000fe20007f1e0ff */
[----:B------:R-:W-:-:S04]  /*10a0*/  IMAD.MOV.U32 R12, RZ, RZ, R11 ;  /* 0x000000ffff0c7224 */ /* 0x000fc800078e000b */
[----:B------:R-:W-:-:S08]  /*10b0*/  IMAD.WIDE.U32.X R4, R15, R21, R12, P0 ;  /* 0x000000150f047225 */ /* 0x000fd000000e040c */
.L_x_17:
[----:B------:R-:W2:Y:S01]  /*10c0*/  LDC.64 R28, c[0x0][0x8e8] ;  /* 0x00023a00ff1c7b82 */ /* 0x000ea20000000a00 */
[-CC-:B------:R-:W-:Y:S01]  /*10d0*/  SHF.R.U64 R25, R4, R0.reuse, R5.reuse ;  /* 0x0000000004197219 */ /* 0x180fe20000001205 */
[----:B------:R-:W-:Y:S01]  /*10e0*/  IMAD.MOV.U32 R30, RZ, RZ, 0x1 ;  /* 0x00000001ff1e7424 */ /* 0x000fe200078e00ff */
[----:B------:R-:W-:Y:S02]  /*10f0*/  SHF.R.U32.HI R0, RZ, R0, R5 ;  /* 0x00000000ff007219 */ /* 0x000fe40000011605 */
[----:B------:R-:W-:-:S03]  /*1100*/  IADD3 R7, P0, RZ, -R25, RZ ;  /* 0x80000019ff077210 */ /* 0x000fc60007f1e0ff */
[----:B------:R-:W3:Y:S02]  /*1110*/  LDC R8, c[0x0][0x8c0] ;  /* 0x00023000ff087b82 */ /* 0x000ee40000000800 */
[----:B------:R-:W-:-:S04]  /*1120*/  IMAD.X R5, RZ, RZ, ~R0, P0 ;  /* 0x000000ffff057224 */ /* 0x000fc800000e0e00 */
[-C--:B------:R-:W-:Y:S02]  /*1130*/  IMAD R0, R5, R26.reuse, RZ ;  /* 0x0000001a05007224 */ /* 0x080fe400078e02ff */
[----:B------:R-:W4:Y:S01]  /*1140*/  LDC R11, c[0x0][0x8b0] ;  /* 0x00022c00ff0b7b82 */ /* 0x000f220000000800 */
[----:B------:R-:W-:-:S04]  /*1150*/  IMAD.WIDE.U32 R4, R7, R26, R16 ;  /* 0x0000001a07047225 */ /* 0x000fc800078e0010 */
[----:B------:R-:W-:Y:S02]  /*1160*/  IMAD R7, R7, R27, R0 ;  /* 0x0000001b07077224 */ /* 0x000fe400078e0200 */
[----:B------:R-:W-:Y:S01]  /*1170*/  IMAD.MOV.U32 R0, RZ, RZ, -0x1 ;  /* 0xffffffffff007424 */ /* 0x000fe200078e00ff */
[----:B------:R-:W5:Y:S01]  /*1180*/  LDC R21, c[0x0][0x900] ;  /* 0x00024000ff157b82 */ /* 0x000f620000000800 */
[----:B------:R-:W-:Y:S01]  /*1190*/  IMAD.IADD R5, R5, 0x1, R7 ;  /* 0x0000000105057824 */ /* 0x000fe200078e0207 */
[----:B--2---:R-:W-:Y:S01]  /*11a0*/  ISETP.NE.U32.AND P0, PT, R28, RZ, PT ;  /* 0x000000ff1c00720c */ /* 0x004fe20003f05070 */
[----:B------:R-:W-:-:S03]  /*11b0*/  IMAD R26, R9, R24, R6 ;  /* 0x00000018091a7224 */ /* 0x000fc600078e0206 */
[----:B------:R-:W-:Y:S02]  /*11c0*/  ISETP.NE.AND.EX P0, PT, R29, RZ, PT, P0 ;  /* 0x000000ff1d00720c */ /* 0x000fe40003f05300 */
[----:B------:R-:W2:Y:S01]  /*11d0*/  LDC R15, c[0x0][0x8a8] ;  /* 0x00022a00ff0f7b82 */ /* 0x000ea20000000800 */
[-CC-:B---3--:R-:W-:Y:S02]  /*11e0*/  SHF.R.U64 R13, R4, R8.reuse, R5.reuse ;  /* 0x00000008040d7219 */ /* 0x188fe40000001205 */
[----:B------:R-:W-:-:S05]  /*11f0*/  SHF.R.U32.HI R4, RZ, R8, R5 ;  /* 0x00000008ff047219 */ /* 0x000fca0000011605 */
[----:B------:R-:W3:Y:S01]  /*1200*/  LDC R12, c[0x0][0x8f0] ;  /* 0x00023c00ff0c7b82 */ /* 0x000ee20000000800 */
[-CC-:B----4-:R-:W-:Y:S02]  /*1210*/  SHF.R.U64 R23, R13, R11.reuse, R4.reuse ;  /* 0x0000000b0d177219 */ /* 0x190fe40000001204 */
[----:B------:R-:W-:-:S05]  /*1220*/  SHF.R.U32.HI R4, RZ, R11, R4 ;  /* 0x0000000bff047219 */ /* 0x000fca0000011604 */
[----:B------:R-:W4:Y:S01]  /*1230*/  LDC R14, c[0x0][0x8e0] ;  /* 0x00023800ff0e7b82 */ /* 0x000f220000000800 */
[-CC-:B-----5:R-:W-:Y:S02]  /*1240*/  SHF.R.U64 R24, R23, R21.reuse, R4.reuse ;  /* 0x0000001517187219 */ /* 0x1a0fe40000001204 */
[-C--:B------:R-:W-:Y:S02]  /*1250*/  SHF.L.U32 R0, R0, R21.reuse, RZ ;  /* 0x0000001500007219 */ /* 0x080fe400000006ff */
[----:B------:R-:W-:Y:S01]  /*1260*/  SHF.R.U32.HI R5, RZ, R21, R4 ;  /* 0x00000015ff057219 */ /* 0x000fe20000011604 */
[----:B------:R-:W-:Y:S01]  /*1270*/  IMAD.MOV.U32 R4, RZ, RZ, R24 ;  /* 0x000000ffff047224 */ /* 0x000fe200078e0018 */
[----:B------:R-:W-:Y:S01]  /*1280*/  LOP3.LUT R10, RZ, R0, RZ, 0x33, !PT ;  /* 0x00000000ff0a7212 */ /* 0x000fe200078e33ff */
[----:B------:R-:W1:Y:S01]  /*1290*/  LDC R20, c[0x0][0x8b8] ;  /* 0x00022e00ff147b82 */ /* 0x000e620000000800 */
[----:B------:R-:W-:Y:S05]  /*12a0*/  @!P0 BRA `(.L_x_18) ;  /* 0x0000000000288947 */ /* 0x000fea0003800000 */
[----:B------:R-:W5:Y:S02]  /*12b0*/  LDC R9, c[0x0][0x8f4] ;  /* 0x00023d00ff097b82 */ /* 0x000f640000000800 */
[----:B-----5:R-:W-:-:S05]  /*12c0*/  IADD3 R9, P0, R24, R9, RZ ;  /* 0x0000000918097210 */ /* 0x020fca0007f1e0ff */
        /* <DEDUP_REMOVED lines=8> */
.L_x_18:
[----:B---3--:R-:W-:Y:S01]  /*1350*/  SHF.R.U64 R4, R4, R12, R5 ;  /* 0x0000000c04047219 */ /* 0x008fe20000001205 */
[----:B--2---:R-:W-:Y:S01]  /*1360*/  VIADD R6, R15, 0xffffffff ;  /* 0xffffffff0f067836 */ /* 0x004fe20000000000 */
[----:B------:R-:W-:Y:S02]  /*1370*/  SHF.L.U32 R0, R30, R21, RZ ;  /* 0x000000151e007219 */ /* 0x000fe400000006ff */
[----:B------:R-:W-:Y:S01]  /*1380*/  LOP3.LUT R5, R23, R10, RZ, 0xc0, !PT ;  /* 0x0000000a17057212 */ /* 0x000fe200078ec0ff */
[----:B------:R-:W-:Y:S01]  /*1390*/  IMAD.MOV R7, RZ, RZ, -R4 ;  /* 0x000000ffff077224 */ /* 0x000fe200078e0a04 */
[----:B------:R-:W-:Y:S02]  /*13a0*/  SEL R3, R3, R26, !P1 ;  /* 0x0000001a03037207 */ /* 0x000fe40004800000 */
[----:B------:R-:W-:Y:S01]  /*13b0*/  LOP3.LUT R6, R13, R6, RZ, 0xc0, !PT ;  /* 0x000000060d067212 */ /* 0x000fe200078ec0ff */
[----:B------:R-:W-:Y:S01]  /*13c0*/  IMAD R4, R0, R4, R5 ;  /* 0x0000000400047224 */ /* 0x000fe200078e0205 */
[----:B------:R-:W-:Y:S01]  /*13d0*/  R2UR UR47, R25 ;  /* 0x00000000192f72ca */ /* 0x000fe200000e0000 */
[----:B----4-:R-:W-:-:S02]  /*13e0*/  IMAD R0, R7, R14, R24 ;  /* 0x0000000e07007224 */ /* 0x010fc400078e0218 */
[----:B-1----:R-:W-:Y:S02]  /*13f0*/  IMAD R3, R4, R20, R3 ;  /* 0x0000001404037224 */ /* 0x002fe400078e0203 */
[----:B------:R-:W-:Y:S02]  /*1400*/  IMAD R0, R0, R15, R6 ;  /* 0x0000000f00007224 */ /* 0x000fe400078e0206 */
[----:B------:R-:W-:-:S03]  /*1410*/  IMAD.MOV.U32 R4, RZ, RZ, 0x1 ;  /* 0x00000001ff047424 */ /* 0x000fc600078e00ff */
[----:B------:R-:W-:Y:S02]  /*1420*/  SEL R62, R0, R3, !P1 ;  /* 0x00000003003e7207 */ /* 0x000fe40004800000 */
[----:B------:R-:W-:Y:S02]  /*1430*/  SEL R23, R3, R0, !P1 ;  /* 0x0000000003177207 */ /* 0x000fe40004800000 */
[----:B------:R-:W-:-:S07]  /*1440*/  PRMT R0, R4, 0x7610, R0 ;  /* 0x0000761004007816 */ /* 0x000fce0000000000 */
.L_x_16:
[----:B------:R-:W-:-:S08]  /*1450*/  NOP ;  /* 0x0000000000007918 */ /* 0x000fd00000000000 */
[----:B------:R-:W2:Y:S02]  /*1460*/  USETMAXREG.TRY_ALLOC.CTAPOOL UP0, 0xe8 ;  /* 0x000000e8000079c8 */ /* 0x000ea40008000600 */
[----:B--2---:R-:W-:-:S13]  /*1470*/  PLOP3.LUT P0, PT, PT, PT, UP0, 0x80, 0x0 ;  /* 0x000000000000781c */ /* 0x004fda0003f0f008 */
[----:B------:R-:W-:Y:S05]  /*1480*/  @!P0 BRA `(.L_x_16) ;  /* 0xfffffffc00f08947 */ /* 0x000fea000383ffff */
[----:B------:R-:W-:Y:S02]  /*1490*/  ULDC.64 UR4, c[0x0][0x590] ;  /* 0x0001640000047ab9 */ /* 0x000fe40000000a00 */
[----:B------:R-:W-:Y:S02]  /*14a0*/  IMAD.U32 R69, RZ, RZ, UR4 ;  /* 0x00000004ff457e24 */ /* 0x000fe4000f8e00ff */
[----:B------:R-:W-:-:S03]  /*14b0*/  IMAD.U32 R70, RZ, RZ, UR5 ;  /* 0x00000005ff467e24 */ /* 0x000fc6000f8e00ff */
[----:B------:R-:W-:-:S04]  /*14c0*/  ISETP.NE.U32.AND P1, PT, R69, RZ, PT ;  /* 0x000000ff4500720c */ /* 0x000fc80003f25070 */
[----:B------:R-:W-:-:S13]  /*14d0*/  ISETP.NE.AND.EX P0, PT, R70, RZ, PT, P1 ;  /* 0x000000ff4600720c */ /* 0x000fda0003f05310 */
[----:B------:R-:W-:Y:S05]  /*14e0*/  @P0 BRA `(.L_x_19) ;  /* 0x00000000002c0947 */ /* 0x000fea0003800000 */
[----:B------:R-:W-:Y:S02]  /*14f0*/  ULDC.64 UR4, c[0x0][0x588] ;  /* 0x0001620000047ab9 */ /* 0x000fe40000000a00 */
[----:B------:R-:W-:-:S04]  /*1500*/  ISETP.NE.U32.AND P0, PT, RZ, UR4, PT ;  /* 0x00000004ff007c0c */ /* 0x000fc8000bf05070 */
[----:B------:R-:W-:-:S13]  /*1510*/  ISETP.NE.AND.EX P0, PT, RZ, UR5, PT, P0 ;  /* 0x00000005ff007c0c */ /* 0x000fda000bf05300 */
[----:B------:R-:W-:Y:S05]  /*1520*/  @!P0 BRA `(.L_x_20) ;  /* 0x0000000000108947 */ /* 0x000fea0003800000 */
[----:B------:R-:W2:Y:S02]  /*1530*/  LDC.64 R4, c[0x0][0x588] ;  /* 0x00016200ff047b82 */ /* 0x000ea40000000a00 */
[----:B--2---:R2:W5:Y:S01]  /*1540*/  LDG.E R59, desc[UR54][R4.64] ;  /* 0x00000036043b7981 */ /* 0x004562000c1e1900 */
[----:B------:R-:W-:Y:S01]  /*1550*/  IMAD.MOV.U32 R58, RZ, RZ, 0x1 ;  /* 0x00000001ff3a7424 */ /* 0x000fe200078e00ff */
[----:B------:R-:W-:Y:S06]  /*1560*/  BRA `(.L_x_19) ;  /* 0x00000000000c7947 */ /* 0x000fec0003800000 */
.L_x_20:
[----:B------:R-:W-:Y:S01]  /*1570*/  ULDC UR4, c[0x0][0x580] ;  /* 0x0001600000047ab9 */ /* 0x000fe20000000800 */
[----:B------:R-:W-:Y:S02]  /*1580*/  IMAD.MOV.U32 R58, RZ, RZ, 0x1 ;  /* 0x00000001ff3a7424 */ /* 0x000fe400078e00ff */
[----:B------:R-:W-:-:S07]  /*1590*/  IMAD.U32 R59, RZ, RZ, UR4 ;  /* 0x00000004ff3b7e24 */ /* 0x000fce000f8e00ff */
.L_x_19:
[----:B------:R-:W-:Y:S02]  /*15a0*/  ULDC.64 UR4, c[0x0][0x5b0] ;  /* 0x00016c0000047ab9 */ /* 0x000fe40000000a00 */
[----:B------:R-:W-:-:S04]  /*15b0*/  ISETP.NE.U32.AND P0, PT, RZ, UR4, PT ;  /* 0x00000004ff007c0c */ /* 0x000fc8000bf05070 */
[----:B------:R-:W-:-:S13]  /*15c0*/  ISETP.NE.AND.EX P0, PT, RZ, UR5, PT, P0 ;  /* 0x00000005ff007c0c */ /* 0x000fda000bf05300 */
[----:B------:R-:W-:Y:S05]  /*15d0*/  @P0 BRA `(.L_x_21) ;  /* 0x0000000000240947 */ /* 0x000fea0003800000 */
[----:B------:R-:W-:Y:S02]  /*15e0*/  ULDC.64 UR4, c[0x0][0x5a8] ;  /* 0x00016a0000047ab9 */ /* 0x000fe40000000a00 */
[----:B------:R-:W-:-:S04]  /*15f0*/  ISETP.NE.U32.AND P0, PT, RZ, UR4, PT ;  /* 0x00000004ff007c0c */ /* 0x000fc8000bf05070 */
[----:B------:R-:W-:-:S13]  /*1600*/  ISETP.NE.AND.EX P0, PT, RZ, UR5, PT, P0 ;  /* 0x00000005ff007c0c */ /* 0x000fda000bf05300 */
[----:B------:R-:W-:Y:S05]  /*1610*/  @!P0 BRA `(.L_x_22) ;  /* 0x00000000000c8947 */ /* 0x000fea0003800000 */
[----:B------:R-:W3:Y:S02]  /*1620*/  LDC.64 R60, c[0x0][0x5a8] ;  /* 0x00016a00ff3c7b82 */ /* 0x000ee40000000a00 */
[----:B---3--:R3:W5:Y:S01]  /*1630*/  LDG.E R60, desc[UR54][R60.64] ;  /* 0x000000363c3c7981 */ /* 0x008762000c1e1900 */
[----:B------:R-:W-:Y:S05]  /*1640*/  BRA `(.L_x_21) ;  /* 0x0000000000087947 */ /* 0x000fea0003800000 */
.L_x_22:
[----:B------:R-:W-:Y:S02]  /*1650*/  ULDC UR4, c[0x0][0x5a0] ;  /* 0x0001680000047ab9 */ /* 0x000fe40000000800 */
[----:B------:R-:W-:-:S07]  /*1660*/  IMAD.U32 R60, RZ, RZ, UR4 ;  /* 0x00000004ff3c7e24 */ /* 0x000fce000f8e00ff */
.L_x_21:
[----:B------:R-:W-:Y:S01]  /*1670*/  LOP3.LUT P2, RZ, R0, 0xff, RZ, 0xc0, !PT ;  /* 0x000000ff00ff7812 */ /* 0x000fe2000784c0ff */
[----:B------:R-:W-:Y:S01]  /*1680*/  UMOV UR38, URZ ;  /* 0x0000003f00267c82 */ /* 0x000fe20008000000 */
[----:B------:R-:W-:-:S11]  /*1690*/  PLOP3.LUT P0, PT, PT, PT, PT, 0x80, 0x0 ;  /* 0x000000000000781c */ /* 0x000fd60003f0f070 */
[----:B------:R-:W-:Y:S05]  /*16a0*/  @!P2 BRA `(.L_x_23) ;  /* 0x0000002800f4a947 */ /* 0x000fea0003800000 */
[----:B------:R-:W-:Y:S01]  /*16b0*/  ULDC UR4, c[0x0][0x28c] ;  /* 0x0000a30000047ab9 */ /* 0x000fe20000000800 */
[----:B------:R-:W-:Y:S01]  /*16c0*/  LOP3.LUT R63, R22, 0x1, RZ, 0xfc, !PT ;  /* 0x00000001163f7812 */ /* 0x000fe200078efcff */
[----:B------:R-:W-:Y:S01]  /*16d0*/  UIADD3 UR4, UR4, 0x3f, URZ ;  /* 0x0000003f04047890 */ /* 0x000fe2000fffe03f */
[----:B------:R-:W-:Y:S01]  /*16e0*/  LOP3.LUT R68, R19, 0x1, RZ, 0xfc, !PT ;  /* 0x0000000113447812 */ /* 0x000fe200078efcff */
[----:B------:R-:W-:Y:S01]  /*16f0*/  ULDC.64 UR56, c[0x0][0x198] ;  /* 0x0000660000387ab9 */ /* 0x000fe20000000a00 */
[----:B------:R-:W-:Y:S01]  /*1700*/  UMOV UR49, 0x1 ;  /* 0x0000000100317882 */ /* 0x000fe20000000000 */
[----:B------:R-:W-:Y:S01]  /*1710*/  USHF.R.S32.HI UR5, URZ, 0x1f, UR4 ;  /* 0x0000001f3f057899 */ /* 0x000fe20008011404 */
[----:B------:R-:W-:Y:S01]  /*1720*/  UMOV UR39, URZ ;  /* 0x0000003f00277c82 */ /* 0x000fe20008000000 */
[----:B------:R-:W-:Y:S02]  /*1730*/  UMOV UR40, URZ ;  /* 0x0000003f00287c82 */ /* 0x000fe40008000000 */
[----:B------:R-:W-:Y:S01]  /*1740*/  ULEA.HI UR5, UR5, UR4, URZ, 0x6 ;  /* 0x0000000405057291 */ /* 0x000fe2000f8f303f */
[----:B------:R-:W-:Y:S01]  /*1750*/  UMOV UR43, URZ ;  /* 0x0000003f002b7c82 */ /* 0x000fe20008000000 */
[----:B------:R-:W-:-:S02]  /*1760*/  UMOV UR38, URZ ;  /* 0x0000003f00267c82 */ /* 0x000fc40008000000 */
[----:B------:R-:W-:Y:S01]  /*1770*/  USHF.R.S32.HI UR50, URZ, 0x6, UR5 ;  /* 0x000000063f327899 */ /* 0x000fe20008011405 */
[----:B------:R-:W-:-:S11]  /*1780*/  UMOV UR48, URZ ;  /* 0x0000003f00307c82 */ /* 0x000fd60008000000 */
.L_x_77:
[----:B------:R-:W-:Y:S01]  /*1790*/  LOP3.LUT R0, R18, 0x80, RZ, 0xc0, !PT ;  /* 0x0000008012007812 */ /* 0x000fe200078ec0ff */
[----:B------:R-:W4:Y:S01]  /*17a0*/  S2UR UR51, SR_CgaCtaId ;  /* 0x00000000003379c3 */ /* 0x000f220000008800 */
[----:B------:R-:W-:Y:S02]  /*17b0*/  UMOV UR52, 0x400 ;  /* 0x0000040000347882 */ /* 0x000fe40000000000 */
[----:B------:R-:W-:-:S06]  /*17c0*/  SHF.R.U32.HI R0, RZ, 0x7, R0 ;  /* 0x00000007ff007819 */ /* 0x000fcc0000011600 */
[----:B-1----:R-:W1:Y:S01]  /*17d0*/  SHFL.IDX PT, R0, R0, RZ, 0x1f ;  /* 0x00001fff00007589 */ /* 0x002e6200000e0000 */
[----:B----4-:R-:W-:Y:S01]  /*17e0*/  ULEA UR52, UR51, UR52, 0x18 ;  /* 0x0000003433347291 */ /* 0x010fe2000f8ec03f */
[----:B-1----:R-:W-:-:S13]  /*17f0*/  R2UR UR4, R0 ;  /* 0x00000000000472ca */ /* 0x002fda00000e0000 */
[----:B------:R-:W-:-:S04]  /*1800*/  ULEA.HI UR5, UR4, UR4, URZ, 0x1 ;  /* 0x0000000404057291 */ /* 0x000fc8000f8f083f */
[----:B------:R-:W-:-:S04]  /*1810*/  ULOP3.LUT UR5, UR5, 0x7fffe, URZ, 0xc0, !UPT ;  /* 0x0007fffe05057892 */ /* 0x000fc8000f8ec03f */
[----:B------:R-:W-:-:S03]  /*1820*/  UIADD3 UR5, UR4, -UR5, URZ ;  /* 0x8000000504057290 */ /* 0x000fc6000fffe03f */
[----:B------:R-:W-:Y:S01]  /*1830*/  ULDC UR4, c[0x0][0x28c] ;  /* 0x0000a30000047ab9 */ /* 0x000fe20000000800 */
[----:B------:R-:W-:Y:S01]  /*1840*/  ULEA UR5, UR5, UR52, 0xd ;  /* 0x0000003405057291 */ /* 0x000fe2000f8e683f */
[----:B------:R-:W-:-:S03]  /*1850*/  ISETP.LT.AND P0, PT, RZ, UR4, PT ;  /* 0x00000004ff007c0c */ /* 0x000fc6000bf01270 */
[----:B------:R-:W-:-:S04]  /*1860*/  UIADD3 UR5, UR5, 0x6400, URZ ;  /* 0x0000640005057890 */ /* 0x000fc8000fffe03f */
[----:B------:R-:W-:-:S04]  /*1870*/  USHF.R.U32.HI UR5, URZ, 0x4, UR5 ;  /* 0x000000043f057899 */ /* 0x000fc80008011605 */
[----:B------:R-:W-:Y:S02]  /*1880*/  ULOP3.LUT UR44, UR5, 0x3fff, URZ, 0xc0, !UPT ;  /* 0x00003fff052c7892 */ /* 0x000fe4000f8ec03f */
[----:B------:R-:W-:Y:S10]  /*1890*/  @P0 BRA `(.L_x_24) ;  /* 0x0000000000400947 */ /* 0x000ff40003800000 */
[----:B------:R-:W-:Y:S01]  /*18a0*/  MOV R0, 0x0 ;  /* 0x0000000000007802 */ /* 0x000fe20000000f00 */
[----:B------:R-:W-:Y:S01]  /*18b0*/  ULDC.64 UR4, c[0x4][0x70] ;  /* 0x01001c0000047ab9 */ /* 0x000fe20000000a00 */
[----:B------:R-:W-:Y:S01]  /*18c0*/  ULDC.64 UR6, c[0x4][0x8] ;  /* 0x0100020000067ab9 */ /* 0x000fe20000000a00 */
[----:B--2---:R-:W-:Y:S01]  /*18d0*/  IMAD.U32 R4, RZ, RZ, UR4 ;  /* 0x00000004ff047e24 */ /* 0x004fe2000f8e00ff */
[----:B------:R1:W2:Y:S01]  /*18e0*/  LDC.64 R14, c[0x4][R0] ;  /* 0x01000000000e7b82 */ /* 0x0002a20000000a00 */
[----:B------:R-:W-:Y:S01]  /*18f0*/  IMAD.U32 R5, RZ, RZ, UR5 ;  /* 0x00000005ff057e24 */ /* 0x000fe2000f8e00ff */
[----:B------:R-:W-:Y:S01]  /*1900*/  ULDC.64 UR4, c[0x4][0x78] ;  /* 0x01001e0000047ab9 */ /* 0x000fe20000000a00 */
[----:B------:R-:W-:Y:S02]  /*1910*/  IMAD.U32 R10, RZ, RZ, UR6 ;  /* 0x00000006ff0a7e24 */ /* 0x000fe4000f8e00ff */
[----:B------:R-:W-:Y:S02]  /*1920*/  IMAD.U32 R6, RZ, RZ, UR4 ;  /* 0x00000004ff067e24 */ /* 0x000fe4000f8e00ff */
[----:B------:R-:W-:-:S02]  /*1930*/  IMAD.U32 R7, RZ, RZ, UR5 ;  /* 0x00000005ff077e24 */ /* 0x000fc4000f8e00ff */
[----:B------:R-:W-:Y:S02]  /*1940*/  IMAD.U32 R11, RZ, RZ, UR7 ;  /* 0x00000007ff0b7e24 */ /* 0x000fe4000f8e00ff */
[----:B------:R-:W-:Y:S02]  /*1950*/  IMAD.MOV.U32 R8, RZ, RZ, 0x1e1 ;  /* 0x000001e1ff087424 */ /* 0x000fe400078e00ff */
[----:B------:R-:W-:Y:S02]  /*1960*/  IMAD.MOV.U32 R12, RZ, RZ, 0x1 ;  /* 0x00000001ff0c7424 */ /* 0x000fe400078e00ff */
[----:B-1----:R-:W-:-:S07]  /*1970*/  IMAD.MOV.U32 R13, RZ, RZ, RZ ;  /* 0x000000ffff0d7224 */ /* 0x002fce00078e00ff */
[----:B------:R-:W-:-:S07]  /*1980*/  LEPC R20, `(.L_x_24) ;  /* 0x000000001014794e */ /* 0x000fce0000000000 */
[----:B--23-5:R-:W-:Y:S05]  /*1990*/  CALL.ABS.NOINC R14 ;  /* 0x000000000e007343 */ /* 0x02cfea0003c00000 */
.L_x_24:
[----:B------:R-:W-:-:S13]  /*19a0*/  ISETP.NE.AND P0, PT, R63, 0x3, PT ;  /* 0x000000033f00780c */ /* 0x000fda0003f05270 */
[----:B------:R-:W-:Y:S05]  /*19b0*/  @!P0 BRA `(.L_x_25) ;  /* 0x0000000000048947 */ /* 0x000fea0003800000 */
[----:B------:R-:W-:Y:S01]  /*19c0*/  BPT.TRAP 0x1 ;  /* 0x000000040000795c */ /* 0x000fe20000300000 */
.L_x_25:
[----:B------:R-:W-:Y:S02]  /*19d0*/  IMAD.U32 R3, RZ, RZ, UR43 ;  /* 0x0000002bff037e24 */ /* 0x000fe4000f8e00ff */
[----:B------:R-:W-:-:S03]  /*19e0*/  IMAD.U32 R0, RZ, RZ, UR40 ;  /* 0x00000028ff007e24 */ /* 0x000fc6000f8e00ff */
[----:B------:R-:W-:Y:S02]  /*19f0*/  LEA R3, R3, UR52, 0x3 ;  /* 0x0000003403037c11 */ /* 0x000fe4000f8e18ff */
[----:B------:R-:W-:-:S04]  /*1a00*/  SHF.L.U32 R0, R0, 0x1f, RZ ;  /* 0x0000001f00007819 */ /* 0x000fc800000006ff */
[----:B------:R1:W4:Y:S01]  /*1a10*/  SYNCS.PHASECHK.TRANS64.TRYWAIT P1, [R3+URZ], R0 ;  /* 0x00000000030075a7 */ /* 0x000322000802017f */
[----:B------:R-:W-:Y:S05]  /*1a20*/  @!P0 BRA `(.L_x_26) ;  /* 0x0000000000048947 */ /* 0x000fea0003800000 */
[----:B------:R-:W-:Y:S01]  /*1a30*/  BPT.TRAP 0x1 ;  /* 0x000000040000795c */ /* 0x000fe20000300000 */
.L_x_26:
[----:B----4-:R-:W-:Y:S05]  /*1a40*/  @P1 BRA `(.L_x_27) ;  /* 0x0000000000081947 */ /* 0x010fea0003800000 */
[----:B------:R-:W4:Y:S02]  /*1a50*/  SYNCS.PHASECHK.TRANS64.TRYWAIT P1, [R3+URZ], R0 ;  /* 0x00000000030075a7 */ /* 0x000f24000802017f */
[----:B----4-:R-:W-:Y:S05]  /*1a60*/  @!P1 BRA `(.L_x_28) ;  /* 0x0000005000c89947 */ /* 0x010fea0003800000 */
.L_x_27:
[----:B------:R-:W-:-:S04]  /*1a70*/  UISETP.LT.AND UP0, UPT, UR50, 0x1, UPT ;  /* 0x000000013200788c */ /* 0x000fc8000bf01270 */
[----:B------:R-:W-:-:S06]  /*1a80*/  USEL UR4, UR50, 0x1, UP0 ;  /* 0x0000000132047887 */ /* 0x000fcc0008000000 */
[----:B-1--4-:R-:W-:Y:S01]  /*1a90*/  IMAD.U32 R0, RZ, RZ, UR4 ;  /* 0x00000004ff007e24 */ /* 0x012fe2000f8e00ff */
[----:B------:R-:W-:Y:S05]  /*1aa0*/  WARPSYNC.ALL ;  /* 0x0000000000007948 */ /* 0x000fea0003800000 */
[----:B------:R-:W-:-:S04]  /*1ab0*/  IADD3 R0, -R0, UR50, RZ ;  /* 0x0000003200007c10 */ /* 0x000fc8000fffe1ff */
[----:B------:R-:W-:Y:S01]  /*1ac0*/  ISETP.GE.AND P1, PT, R0, 0x1, PT ;  /* 0x000000010000780c */ /* 0x000fe20003f26270 */
[----:B------:R-:W-:Y:S01]  /*1ad0*/  UIADD3 UR4, UR52, 0x26400, URZ ;  /* 0x0002640034047890 */ /* 0x000fe2000fffe03f */
[----:B------:R-:W-:Y:S01]  /*1ae0*/  WARPGROUP.ARRIVE ;  /* 0x00000000000079c5 */ /* 0x000fe20000000000 */
[----:B------:R-:W-:Y:S02]  /*1af0*/  ULOP3.LUT UR8, UR44, 0x10000, URZ, 0xfc, !UPT ;  /* 0x000100002c087892 */ /* 0x000fe4000f8efc3f */
[----:B------:R-:W-:Y:S02]  /*1b00*/  USHF.R.U32.HI UR4, URZ, 0x4, UR4 ;  /* 0x000000043f047899 */ /* 0x000fe40008011604 */
[----:B------:R-:W-:Y:S02]  /*1b10*/  ULEA UR10, UR43, UR8, 0xa ;  /* 0x000000082b0a7291 */ /* 0x000fe4000f8e503f */
[----:B------:R-:W-:Y:S01]  /*1b20*/  ULOP3.LUT UR4, UR4, 0x3fff, URZ, 0xc0, !UPT ;  /* 0x00003fff04047892 */ /* 0x000fe2000f8ec03f */
[----:B------:R-:W-:Y:S01]  /*1b30*/  UMOV UR5, 0x40000040 ;  /* 0x4000004000057882 */ /* 0x000fe20000000000 */
[----:B------:R-:W-:-:S02]  /*1b40*/  UMOV UR7, 0x40000040 ;  /* 0x4000004000077882 */ /* 0x000fc40000000000 */
[----:B------:R-:W-:-:S03]  /*1b50*/  ULOP3.LUT UR9, UR4, 0x10000, URZ, 0xfc, !UPT ;  /* 0x0001000004097892 */ /* 0x000fc6000f8efc3f */
[----:B------:R-:W-:Y:S01]  /*1b60*/  UMOV UR4, UR10 ;  /* 0x0000000a00047c82 */ /* 0x000fe20008000000 */
[----:B------:R-:W-:-:S07]  /*1b70*/  ULEA UR11, UR43, UR9, 0x9 ;  /* 0x000000092b0b7291 */ /* 0x000fce000f8e483f */
[----:B------:R-:W-:Y:S02]  /*1b80*/  UMOV UR6, UR11 ;  /* 0x0000000b00067c82 */ /* 0x000fe40008000000 */
[----:B------:R-:W-:Y:S01]  /*1b90*/  HGMMA.64x64x16.F32 R24, gdesc[UR4], RZ, !UPT, gsb0 ;  /* 0x00e00000041879f0 */ /* 0x000fe2000c0008ff */
[----:B------:R-:W-:Y:S02]  /*1ba0*/  UIADD3 UR4, UR10, 0x2, URZ ;  /* 0x000000020a047890 */ /* 0x000fe4000fffe03f */
[----:B------:R-:W-:Y:S01]  /*1bb0*/  UIADD3 UR6, UR11, 0x2, URZ ;  /* 0x000000020b067890 */ /* 0x000fe2000fffe03f */
[----:B------:R-:W-:Y:S01]  /*1bc0*/  UMOV UR5, 0x40000040 ;  /* 0x4000004000057882 */ /* 0x000fe20000000000 */
[----:B------:R-:W-:Y:S01]  /*1bd0*/  UMOV UR7, 0x40000040 ;  /* 0x4000004000077882 */ /* 0x000fe20000000000 */
[----:B------:R-:W-:Y:S02]  /*1be0*/  WARPGROUP.DEPBAR.LE gsb0, 0x0 ;  /* 0x00008000000079c5 */ /* 0x000fe40000010000 */
[----:B------:R-:W-:-:S06]  /*1bf0*/  WARPGROUP.ARRIVE ;  /* 0x00000000000079c5 */ /* 0x000fcc0000000000 */
[----:B------:R-:W-:Y:S01]  /*1c00*/  HGMMA.64x64x16.F32 R24, gdesc[UR4], R24, gsb0 ;  /* 0x00e00000041879f0 */ /* 0x000fe20008000818 */
        /* <DEDUP_REMOVED lines=13> */
[----:B------:R-:W-:Y:S03]  /*1ce0*/  HGMMA.64x64x16.F32 R24, gdesc[UR4], R24, gsb0 ;  /* 0x00e00000041879f0 */ /* 0x000fe60008000818 */
[----:B------:R-:W-:Y:S02]  /*1cf0*/  WARPGROUP.DEPBAR.LE gsb0, 0x0 ;  /* 0x00008000000079c5 */ /* 0x000fe40000010000 */
[----:B------:R-:W-:Y:S05]  /*1d00*/  @!P1 BRA `(.L_x_29) ;  /* 0x0000000400109947 */ /* 0x000fea0003800000 */
[----:B------:R-:W-:Y:S02]  /*1d10*/  UIADD3 UR4, UR43, 0x1, URZ ;  /* 0x000000012b047890 */ /* 0x000fe4000fffe03f */
[----:B------:R-:W-:Y:S02]  /*1d20*/  IMAD.U32 R3, RZ, RZ, UR43 ;  /* 0x0000002bff037e24 */ /* 0x000fe4000f8e00ff */
[----:B------:R-:W-:-:S04]  /*1d30*/  UISETP.NE.AND UP0, UPT, UR4, 0x8, UPT ;  /* 0x000000080400788c */ /* 0x000fc8000bf05270 */
[----:B------:R-:W-:Y:S02]  /*1d40*/  USEL UR5, URZ, 0x1, UP0 ;  /* 0x000000013f057887 */ /* 0x000fe40008000000 */
[----:B------:R-:W-:Y:S02]  /*1d50*/  USEL UR10, UR4, URZ, UP0 ;  /* 0x0000003f040a7287 */ /* 0x000fe40008000000 */
[----:B------:R-:W-:-:S06]  /*1d60*/  ULOP3.LUT UR5, UR40, UR5, URZ, 0x3c, !UPT ;  /* 0x0000000528057292 */ /* 0x000fcc000f8e3c3f */
[----:B------:R-:W-:-:S07]  /*1d70*/  IMAD.U32 R6, RZ, RZ, UR5 ;  /* 0x00000005ff067e24 */ /* 0x000fce000f8e00ff */
.L_x_36:
[----:B------:R-:W-:Y:S05]  /*1d80*/  @!P0 BRA `(.L_x_30) ;  /* 0x0000000000048947 */ /* 0x000fea0003800000 */
[----:B------:R-:W-:Y:S01]  /*1d90*/  BPT.TRAP 0x1 ;  /* 0x000000040000795c */ /* 0x000fe20000300000 */
.L_x_30:
[----:B------:R-:W-:Y:S01]  /*1da0*/  ULEA UR4, UR10, UR52, 0x3 ;  /* 0x000000340a047291 */ /* 0x000fe2000f8e183f */
[----:B--2---:R-:W-:-:S08]  /*1db0*/  SHF.L.U32 R4, R6, 0x1f, RZ ;  /* 0x0000001f06047819 */ /* 0x004fd000000006ff */
[----:B------:R1:W2:Y:S01]  /*1dc0*/  SYNCS.PHASECHK.TRANS64.TRYWAIT P1, [UR4], R4 ;  /* 0x00000004ff0075a7 */ /* 0x0002a20008020144 */
[----:B------:R-:W-:Y:S05]  /*1dd0*/  @!P0 BRA `(.L_x_31) ;  /* 0x0000000000048947 */ /* 0x000fea0003800000 */
[----:B------:R-:W-:Y:S01]  /*1de0*/  BPT.TRAP 0x1 ;  /* 0x000000040000795c */ /* 0x000fe20000300000 */
.L_x_31:
[----:B--2---:R-:W-:Y:S05]  /*1df0*/  @P1 BRA `(.L_x_32) ;  /* 0x0000000000081947 */ /* 0x004fea0003800000 */
[----:B------:R-:W2:Y:S02]  /*1e00*/  SYNCS.PHASECHK.TRANS64.TRYWAIT P1, [UR4], R4 ;  /* 0x00000004ff0075a7 */ /* 0x000ea40008020144 */
[----:B--2---:R-:W-:Y:S05]  /*1e10*/  @!P1 BRA `(.L_x_33) ;  /* 0x0000004c00f09947 */ /* 0x004fea0003800000 */
.L_x_32:
[----:B------:R-:W-:Y:S01]  /*1e20*/  ULEA UR11, UR10, UR8, 0xa ;  /* 0x000000080a0b7291 */ /* 0x000fe2000f8e503f */
[----:B------:R-:W-:Y:S01]  /*1e30*/  WARPGROUP.ARRIVE ;  /* 0x00000000000079c5 */ /* 0x000fe20000000000 */
[----:B------:R-:W-:Y:S01]  /*1e40*/  ULEA UR12, UR10, UR9, 0x9 ;  /* 0x000000090a0c7291 */ /* 0x000fe2000f8e483f */
[----:B------:R-:W-:Y:S01]  /*1e50*/  UMOV UR5, 0x40000040 ;  /* 0x4000004000057882 */ /* 0x000fe20000000000 */
[----:B------:R-:W-:-:S03]  /*1e60*/  UMOV UR7, 0x40000040 ;  /* 0x4000004000077882 */ /* 0x000fc60000000000 */
[----:B------:R-:W-:Y:S02]  /*1e70*/  UMOV UR4, UR11 ;  /* 0x0000000b00047c82 */ /* 0x000fe40008000000 */
[----:B------:R-:W-:Y:S02]  /*1e80*/  UMOV UR6, UR12 ;  /* 0x0000000c00067c82 */ /* 0x000fe40008000000 */
[----:B------:R-:W-:Y:S01]  /*1e90*/  HGMMA.64x64x16.F32 R24, gdesc[UR4], R24, gsb0 ;  /* 0x00e00000041879f0 */ /* 0x000fe20008000818 */
[----:B------:R-:W-:Y:S02]  /*1ea0*/  UIADD3 UR4, UR11, 0x2, URZ ;  /* 0x000000020b047890 */ /* 0x000fe4000fffe03f */
[----:B------:R-:W-:Y:S01]  /*1eb0*/  UIADD3 UR6, UR12, 0x2, URZ ;  /* 0x000000020c067890 */ /* 0x000fe2000fffe03f */
[----:B------:R-:W-:Y:S01]  /*1ec0*/  UMOV UR5, 0x40000040 ;  /* 0x4000004000057882 */ /* 0x000fe20000000000 */
[----:B------:R-:W-:Y:S01]  /*1ed0*/  UMOV UR7, 0x40000040 ;  /* 0x4000004000077882 */ /* 0x000fe20000000000 */
[----:B------:R-:W-:-:S02]  /*1ee0*/  WARPGROUP.DEPBAR.LE gsb0, 0x0 ;  /* 0x00008000000079c5 */ /* 0x000fc40000010000 */
        /* <DEDUP_REMOVED lines=18> */
[----:B------:R-:W-:Y:S01]  /*2010*/  BPT.TRAP 0x1 ;  /* 0x000000040000795c */ /* 0x000fe20000300000 */
.L_x_34:
[----:B------:R-:W-:-:S13]  /*2020*/  ISETP.NE.AND P1, PT, R57, RZ, PT ;  /* 0x000000ff3900720c */ /* 0x000fda0003f25270 */
[----:B-12---:R-:W-:-:S05]  /*2030*/  @P1 LEA R4, R3, UR52, 0x3 ;  /* 0x0000003403041c11 */ /* 0x006fca000f8e18ff */
[----:B------:R-:W-:-:S05]  /*2040*/  @P1 VIADD R5, R4, 0x40 ;  /* 0x0000004004051836 */ /* 0x000fca0000000000 */
[----:B------:R-:W-:-:S04]  /*2050*/  @P1 PRMT R5, R56, 0x654, R5 ;  /* 0x0000065438051816 */ /* 0x000fc80000000005 */
[----:B------:R1:W-:Y:S01]  /*2060*/  @P1 SYNCS.ARRIVE.TRANS64.RED.A1T0 RZ, [R5+URZ], RZ ;  /* 0x000000ff05ff19a7 */ /* 0x0003e2000810043f */
[----:B------:R-:W-:-:S13]  /*2070*/  ISETP.GT.U32.AND P1, PT, R22, 0x1, PT ;  /* 0x000000011600780c */ /* 0x000fda0003f24070 */
[----:B-1----:R-:W-:Y:S05]  /*2080*/  @P1 BRA `(.L_x_35) ;  /* 0x0000000000041947 */ /* 0x002fea0003800000 */
[----:B------:R-:W-:Y:S01]  /*2090*/  BPT.TRAP 0x1 ;  /* 0x000000040000795c */ /* 0x000fe20000300000 */
.L_x_35:
[----:B------:R-:W-:Y:S01]  /*20a0*/  UIADD3 UR10, UR10, 0x1, URZ ;  /* 0x000000010a0a7890 */ /* 0x000fe2000fffe03f */
[C---:B------:R-:W-:Y:S01]  /*20b0*/  ISETP.GT.AND P2, PT, R0.reuse, 0x1, PT ;  /* 0x000000010000780c */ /* 0x040fe20003f44270 */
[----:B------:R-:W-:Y:S02]  /*20c0*/  VIADD R3, R3, 0x1 ;  /* 0x0000000103037836 */ /* 0x000fe40000000000 */
[----:B------:R-:W-:Y:S01]  /*20d0*/  UISETP.NE.AND UP0, UPT, UR10, 0x8, UPT ;  /* 0x000000080a00788c */ /* 0x000fe2000bf05270 */
[----:B------:R-:W-:Y:S02]  /*20e0*/  VIADD R0, R0, 0xffffffff ;  /* 0xffffffff00007836 */ /* 0x000fe40000000000 */
[C---:B------:R-:W-:Y:S01]  /*20f0*/  ISETP.NE.AND P1, PT, R3.reuse, 0x8, PT ;  /* 0x000000080300780c */ /* 0x040fe20003f25270 */
[----:B------:R-:W-:Y:S02]  /*2100*/  USEL UR4, URZ, 0x1, UP0 ;  /* 0x000000013f047887 */ /* 0x000fe40008000000 */
[----:B------:R-:W-:Y:S01]  /*2110*/  USEL UR10, UR10, URZ, UP0 ;  /* 0x0000003f0a0a7287 */ /* 0x000fe20008000000 */
[----:B------:R-:W-:-:S03]  /*2120*/  SEL R3, R3, RZ, P1 ;  /* 0x000000ff03037207 */ /* 0x000fc60000800000 */
[----:B------:R-:W-:Y:S01]  /*2130*/  LOP3.LUT R6, R6, UR4, RZ, 0x3c, !PT ;  /* 0x0000000406067c12 */ /* 0x000fe2000f8e3cff */
[----:B------:R-:W-:Y:S07]  /*2140*/  @P2 BRA `(.L_x_36) ;  /* 0xfffffffc000c2947 */ /* 0x000fee000383ffff */
.L_x_29:
[----:B------:R-:W1:Y:S02]  /*2150*/  LDC R0, c[0x0][0x28c] ;  /* 0x0000a300ff007b82 */ /* 0x000e640000000800 */
[----:B-1----:R-:W-:-:S13]  /*2160*/  ISETP.GE.AND P1, PT, R0, 0x1, PT ;  /* 0x000000010000780c */ /* 0x002fda0003f26270 */
[----:B------:R-:W-:Y:S05]  /*2170*/  @!P1 BRA `(.L_x_37) ;  /* 0x0000000000449947 */ /* 0x000fea0003800000 */
[----:B------:R-:W-:Y:S05]  /*2180*/  @!P0 BRA `(.L_x_38) ;  /* 0x0000000000048947 */ /* 0x000fea0003800000 */
[----:B------:R-:W-:Y:S01]  /*2190*/  BPT.TRAP 0x1 ;  /* 0x000000040000795c */ /* 0x000fe20000300000 */
.L_x_38:
[----:B------:R-:W-:Y:S01]  /*21a0*/  ISETP.NE.AND P0, PT, R57, RZ, PT ;  /* 0x000000ff3900720c */ /* 0x000fe20003f05270 */
[----:B------:R-:W-:Y:S01]  /*21b0*/  UISETP.LT.AND UP1, UPT, UR50, 0x1, UPT ;  /* 0x000000013200788c */ /* 0x000fe2000bf21270 */
[----:B------:R-:W-:-:S11]  /*21c0*/  IMAD.U32 R3, RZ, RZ, UR52 ;  /* 0x00000034ff037e24 */ /* 0x000fd6000f8e00ff */
[----:B------:R-:W-:-:S05]  /*21d0*/  VOTEU.ANY UP0, P0 ;  /* 0x00000000003f7886 */ /* 0x000fca0000000100 */
[----:B------:R-:W-:-:S04]  /*21e0*/  @UP0 USEL UR4, UR50, 0x1, UP1 ;  /* 0x0000000132040887 */ /* 0x000fc80008800000 */
[----:B------:R-:W-:-:S06]  /*21f0*/  @UP0 UIADD3 UR4, UR43, UR50, -UR4 ;  /* 0x000000322b040290 */ /* 0x000fcc000fffe804 */
[----:B------:R-:W-:-:S04]  /*2200*/  IMAD.U32 R0, RZ, RZ, UR4 ;  /* 0x00000004ff007e24 */ /* 0x000fc8000f8e00ff */
[----:B------:R-:W-:-:S05]  /*2210*/  @P0 IMAD.SHL.U32 R0, R0, 0x8, RZ ;  /* 0x0000000800000824 */ /* 0x000fca00078e00ff */
[----:B------:R-:W-:-:S04]  /*2220*/  @P0 LOP3.LUT R0, R0, 0x38, RZ, 0xc0, !PT ;  /* 0x0000003800000812 */ /* 0x000fc800078ec0ff */
[----:B------:R-:W-:-:S04]  /*2230*/  @P0 IADD3 R3, R3, 0x40, R0 ;  /* 0x0000004003030810 */ /* 0x000fc80007ffe000 */
[----:B------:R-:W-:-:S04]  /*2240*/  @P0 PRMT R3, R56, 0x654, R3 ;  /* 0x0000065438030816 */ /* 0x000fc80000000003 */
[----:B------:R1:W-:Y:S01]  /*2250*/  @P0 SYNCS.ARRIVE.TRANS64.RED.A1T0 RZ, [R3+URZ], RZ ;  /* 0x000000ff03ff09a7 */ /* 0x0003e2000810043f */
[----:B------:R-:W-:-:S13]  /*2260*/  ISETP.GT.U32.AND P0, PT, R22, 0x1, PT ;  /* 0x000000011600780c */ /* 0x000fda0003f04070 */
[----:B-1----:R-:W-:Y:S05]  /*2270*/  @P0 BRA `(.L_x_37) ;  /* 0x0000000000040947 */ /* 0x002fea0003800000 */
[----:B------:R-:W-:Y:S01]  /*2280*/  BPT.TRAP 0x1 ;  /* 0x000000040000795c */ /* 0x000fe20000300000 */
.L_x_37:
[----:B------:R-:W-:Y:S01]  /*2290*/  UIADD3 UR4, UR52, 0x200, URZ ;  /* 0x0000020034047890 */ /* 0x000fe2000fffe03f */
[----:B------:R-:W-:Y:S02]  /*22a0*/  R2UR UR46, R23 ;  /* 0x00000000172e72ca */ /* 0x000fe400000e0000 */
[----:B------:R-:W-:Y:S01]  /*22b0*/  R2UR UR45, R62 ;  /* 0x000000003e2d72ca */ /* 0x000fe200000e0000 */
[----:B------:R-:W-:-:S06]  /*22c0*/  ULOP3.LUT UP0, URZ, UR4, 0x1bf, URZ, 0xc0, !UPT ;  /* 0x000001bf043f7892 */ /* 0x000fcc000f80c03f */
[----:B------:R-:W-:-:S04]  /*22d0*/  PLOP3.LUT P0, PT, PT, PT, UP0, 0x80, 0x0 ;  /* 0x000000000000781c */ /* 0x000fc80003f0f008 */
[----:B------:R-:W-:Y:S02]  /*22e0*/  USHF.L.U32 UR46, UR46, 0x7, URZ ;  /* 0x000000072e2e7899 */ /* 0x000fe4000800063f */
[----:B------:R-:W-:-:S07]  /*22f0*/  USHF.L.U32 UR45, UR45, 0x6, URZ ;  /* 0x000000062d2d7899 */ /* 0x000fce000800063f */
[----:B------:R-:W-:Y:S05]  /*2300*/  @!P0 BRA `(.L_x_39) ;  /* 0x00000000007c8947 */ /* 0x000fea0003800000 */
        /* <DEDUP_REMOVED lines=16> */
.L_x_40:
[----:B------:R1:W2:Y:S01]  /*2410*/  LDC.64 R14, c[0x4][R23] ;  /* 0x01000000170e7b82 */ /* 0x0002a20000000a00 */
[----:B------:R-:W-:Y:S01]  /*2420*/  ULDC.64 UR4, c[0x4][0x80] ;  /* 0x0100200000047ab9 */ /* 0x000fe20000000a00 */
[----:B------:R-:W-:Y:S01]  /*2430*/  ULDC.64 UR6, c[0x4][0x10] ;  /* 0x0100040000067ab9 */ /* 0x000fe20000000a00 */
[----:B------:R-:W-:Y:S02]  /*2440*/  IMAD.U32 R4, RZ, RZ, UR4 ;  /* 0x00000004ff047e24 */ /* 0x000fe4000f8e00ff */
        /* <DEDUP_REMOVED lines=10> */
[----:B--2---:R-:W-:Y:S05]  /*24f0*/  CALL.ABS.NOINC R14 ;  /* 0x000000000e007343 */ /* 0x004fea0003c00000 */
.L_x_39:
[----:B------:R-:W-:Y:S02]  /*2500*/  ULDC.64 UR4, c[0x0][0x590] ;  /* 0x0001640000047ab9 */ /* 0x000fe40000000a00 */
[----:B------:R-:W-:Y:S02]  /*2510*/  IMAD.U32 R69, RZ, RZ, UR4 ;  /* 0x00000004ff457e24 */ /* 0x000fe4000f8e00ff */
[----:B------:R-:W-:-:S03]  /*2520*/  IMAD.U32 R70, RZ, RZ, UR5 ;  /* 0x00000005ff467e24 */ /* 0x000fc6000f8e00ff */
[----:B------:R-:W-:-:S04]  /*2530*/  ISETP.NE.U32.AND P2, PT, R69, RZ, PT ;  /* 0x000000ff4500720c */ /* 0x000fc80003f45070 */
[----:B------:R-:W-:-:S13]  /*2540*/  ISETP.NE.AND.EX P2, PT, R70, RZ, PT, P2 ;  /* 0x000000ff4600720c */ /* 0x000fda0003f45320 */
[----:B------:R-:W-:Y:S05]  /*2550*/  @!P2 BRA `(.L_x_41) ;  /* 0x000000000034a947 */ /* 0x000fea0003800000 */
[----:B------:R-:W-:Y:S02]  /*2560*/  ULDC.64 UR4, c[0x0][0x588] ;  /* 0x0001620000047ab9 */ /* 0x000fe40000000a00 */
[----:B------:R-:W-:-:S04]  /*2570*/  ISETP.NE.U32.AND P0, PT, RZ, UR4, PT ;  /* 0x00000004ff007c0c */ /* 0x000fc8000bf05070 */
[----:B------:R-:W-:-:S13]  /*2580*/  ISETP.NE.AND.EX P0, PT, RZ, UR5, PT, P0 ;  /* 0x00000005ff007c0c */ /* 0x000fda000bf05300 */
[----:B------:R-:W-:Y:S05]  /*2590*/  @!P0 BRA `(.L_x_42) ;  /* 0x0000000000188947 */ /* 0x000fea0003800000 */
[----:B--2---:R-:W1:Y:S01]  /*25a0*/  LDC.64 R4, c[0x0][0x588] ;  /* 0x00016200ff047b82 */ /* 0x004e620000000a00 */
[----:B------:R-:W-:-:S04]  /*25b0*/  IMAD R3, R69, UR47, RZ ;  /* 0x0000002f45037c24 */ /* 0x000fc8000f8e02ff */
[----:B-1----:R-:W-:-:S05]  /*25c0*/  IMAD.WIDE R4, R3, 0x4, R4 ;  /* 0x0000000403047825 */ /* 0x002fca00078e0204 */
[----:B-----5:R1:W5:Y:S01]  /*25d0*/  LDG.E R59, desc[UR54][R4.64] ;  /* 0x00000036043b7981 */ /* 0x020362000c1e1900 */
[----:B------:R-:W-:Y:S01]  /*25e0*/  IMAD.MOV.U32 R58, RZ, RZ, 0x1 ;  /* 0x00000001ff3a7424 */ /* 0x000fe200078e00ff */
[----:B------:R-:W-:Y:S06]  /*25f0*/  BRA `(.L_x_41) ;  /* 0x00000000000c7947 */ /* 0x000fec0003800000 */
.L_x_42:
[----:B------:R-:W-:Y:S01]  /*2600*/  ULDC UR4, c[0x0][0x580] ;  /* 0x0001600000047ab9 */ /* 0x000fe20000000800 */
[----:B------:R-:W-:Y:S02]  /*2610*/  IMAD.MOV.U32 R58, RZ, RZ, 0x1 ;  /* 0x00000001ff3a7424 */ /* 0x000fe400078e00ff */
[----:B-----5:R-:W-:-:S07]  /*2620*/  IMAD.U32 R59, RZ, RZ, UR4 ;  /* 0x00000004ff3b7e24 */ /* 0x020fce000f8e00ff */
.L_x_41:
[----:B-12---:R-:W1:Y:S02]  /*2630*/  LDC.64 R4, c[0x0][0x5b0] ;  /* 0x00016c00ff047b82 */ /* 0x006e640000000a00 */
[----:B-1----:R-:W-:-:S04]  /*2640*/  ISETP.NE.U32.AND P0, PT, R4, RZ, PT ;  /* 0x000000ff0400720c */ /* 0x002fc80003f05070 */
[----:B------:R-:W-:-:S13]  /*2650*/  ISETP.NE.AND.EX P0, PT, R5, RZ, PT, P0 ;  /* 0x000000ff0500720c */ /* 0x000fda0003f05300 */
[----:B------:R-:W-:Y:S05]  /*2660*/  @!P0 BRA `(.L_x_43) ;  /* 0x00000000002c8947 */ /* 0x000fea0003800000 */
[----:B------:R-:W-:Y:S02]  /*2670*/  ULDC.64 UR4, c[0x0][0x5a8] ;  /* 0x00016a0000047ab9 */ /* 0x000fe40000000a00 */
[----:B------:R-:W-:-:S04]  /*2680*/  ISETP.NE.U32.AND P0, PT, RZ, UR4, PT ;  /* 0x00000004ff007c0c */ /* 0x000fc8000bf05070 */
[----:B------:R-:W-:-:S13]  /*2690*/  ISETP.NE.AND.EX P0, PT, RZ, UR5, PT, P0 ;  /* 0x00000005ff007c0c */ /* 0x000fda000bf05300 */
[----:B------:R-:W-:Y:S05]  /*26a0*/  @!P0 BRA `(.L_x_44) ;  /* 0x0000000000148947 */ /* 0x000fea0003800000 */
[----:B---3-5:R-:W1:Y:S01]  /*26b0*/  LDC.64 R60, c[0x0][0x5a8] ;  /* 0x00016a00ff3c7b82 */ /* 0x028e620000000a00 */
[----:B------:R-:W-:-:S04]  /*26c0*/  IMAD R3, R4, UR47, RZ ;  /* 0x0000002f04037c24 */ /* 0x000fc8000f8e02ff */
[----:B-1----:R-:W-:-:S06]  /*26d0*/  IMAD.WIDE R60, R3, 0x4, R60 ;  /* 0x00000004033c7825 */ /* 0x002fcc00078e023c */
[----:B------:R1:W5:Y:S01]  /*26e0*/  LDG.E R60, desc[UR54][R60.64] ;  /* 0x000000363c3c7981 */ /* 0x000362000c1e1900 */
[----:B------:R-:W-:Y:S05]  /*26f0*/  BRA `(.L_x_43) ;  /* 0x0000000000087947 */ /* 0x000fea0003800000 */
.L_x_44:
[----:B------:R-:W-:Y:S02]  /*2700*/  ULDC UR4, c[0x0][0x5a0] ;  /* 0x0001680000047ab9 */ /* 0x000fe40000000800 */
[----:B-----5:R-:W-:-:S07]  /*2710*/  IMAD.U32 R60, RZ, RZ, UR4 ;  /* 0x00000004ff3c7e24 */ /* 0x020fce000f8e00ff */
.L_x_43:
[----:B------:R-:W-:Y:S01]  /*2720*/  ULDC.64 UR4, c[0x0][0x588] ;  /* 0x0001620000047ab9 */ /* 0x000fe20000000a00 */
[----:B------:R-:W-:Y:S01]  /*2730*/  ISETP.NE.U32.AND P1, PT, R69, RZ, PT ;  /* 0x000000ff4500720c */ /* 0x000fe20003f25070 */
[----:B------:R-:W-:Y:S02]  /*2740*/  UISETP.NE.U32.AND UP0, UPT, UR4, URZ, UPT ;  /* 0x0000003f0400728c */ /* 0x000fe4000bf05070 */
[----:B------:R-:W-:Y:S02]  /*2750*/  ISETP.NE.U32.AND P3, PT, RZ, UR4, PT ;  /* 0x00000004ff007c0c */ /* 0x000fe4000bf65070 */
[----:B------:R-:W-:Y:S01]  /*2760*/  ISETP.NE.AND.EX P5, PT, R70, RZ, PT, P1 ;  /* 0x000000ff4600720c */ /* 0x000fe20003fa5310 */
[----:B------:R-:W-:Y:S02]  /*2770*/  UISETP.NE.AND.EX UP0, UPT, UR5, URZ, UPT, UP0 ;  /* 0x0000003f0500728c */ /* 0x000fe4000bf05300 */
[----:B------:R-:W-:Y:S02]  /*2780*/  ISETP.NE.AND.EX P3, PT, RZ, UR5, PT, P3 ;  /* 0x00000005ff007c0c */ /* 0x000fe4000bf65330 */
[----:B------:R-:W-:-:S02]  /*2790*/  PLOP3.LUT P0, PT, PT, PT, PT, 0x8, 0x0 ;  /* 0x000000000000781c */ /* 0x000fc40003f0e170 */
[----:B------:R-:W-:-:S04]  /*27a0*/  PLOP3.LUT P4, PT, PT, PT, UP0, 0x80, 0x0 ;  /* 0x000000000000781c */ /* 0x000fc80003f8f008 */
[----:B------:R-:W-:-:S05]  /*27b0*/  PLOP3.LUT P4, PT, P4, PT, PT, 0x8, 0x0 ;  /* 0x000000000000781c */ /* 0x000fca000278e170 */
[----:B------:R-:W-:Y:S08]  /*27c0*/  @P3 BRA P5, `(.L_x_45) ;  /* 0x0000000000243947 */ /* 0x000ff00002800000 */
[----:B------:R-:W-:Y:S04]  /*27d0*/  BSSY B0, `(.L_x_45) ;  /* 0x0000008000007945 */ /* 0x000fe80003800000 */
[----:B------:R-:W-:Y:S05]  /*27e0*/  @!P2 BRA `(.L_x_46) ;  /* 0x000000000014a947 */ /* 0x000fea0003800000 */
[----:B------:R-:W-:Y:S02]  /*27f0*/  LOP3.LUT P3, RZ, R58, 0xff, RZ, 0xc0, !PT ;  /* 0x000000ff3aff7812 */ /* 0x000fe4000786c0ff */
[----:B------:R-:W-:-:S11]  /*2800*/  PLOP3.LUT P0, PT, P4, PT, PT, 0x80, 0x0 ;  /* 0x000000000000781c */ /* 0x000fd6000270f070 */
[----:B------:R-:W-:Y:S05]  /*2810*/  @!P3 BRA `(.L_x_47) ;  /* 0x00000000000cb947 */ /* 0x000fea0003800000 */
[----:B-----5:R-:W-:Y:S01]  /*2820*/  FSETP.EQ.AND P0, PT, R59, RZ, PT ;  /* 0x000000ff3b00720b */ /* 0x020fe20003f02000 */
[----:B------:R-:W-:-:S12]  /*2830*/  BRA `(.L_x_47) ;  /* 0x0000000000047947 */ /* 0x000fd80003800000 */
.L_x_46:
[----:B-----5:R-:W-:-:S13]  /*2840*/  FSETP.EQ.AND P0, PT, R59, RZ, PT ;  /* 0x000000ff3b00720b */ /* 0x020fda0003f02000 */
.L_x_47:
[----:B------:R-:W-:Y:S05]  /*2850*/  BSYNC B0 ;  /* 0x0000000000007941 */ /* 0x000fea0003800000 */
.L_x_45:
[----:B------:R-:W-:Y:S04]  /*2860*/  BSSY B0, `(.L_x_48) ;  /* 0x0000007000007945 */ /* 0x000fe80003800000 */
[----:B------:R-:W-:Y:S05]  /*2870*/  @!P2 BRA `(.L_x_49) ;  /* 0x000000000010a947 */ /* 0x000fea0003800000 */
[----:B------:R-:W-:-:S13]  /*2880*/  LOP3.LUT P2, RZ, R58, 0xff, RZ, 0xc0, !PT ;  /* 0x000000ff3aff7812 */ /* 0x000fda000784c0ff */
[----:B------:R-:W-:Y:S05]  /*2890*/  @!P2 BRA `(.L_x_50) ;  /* 0x00000000000ca947 */ /* 0x000fea0003800000 */
[----:B-----5:R-:W-:Y:S01]  /*28a0*/  FSETP.EQ.AND P4, PT, R59, RZ, PT ;  /* 0x000000ff3b00720b */ /* 0x020fe20003f82000 */
[----:B------:R-:W-:-:S12]  /*28b0*/  BRA `(.L_x_50) ;  /* 0x0000000000047947 */ /* 0x000fd80003800000 */
.L_x_49:
[----:B-----5:R-:W-:-:S13]  /*28c0*/  FSETP.EQ.AND P4, PT, R59, RZ, PT ;  /* 0x000000ff3b00720b */ /* 0x020fda0003f82000 */
.L_x_50:
[----:B------:R-:W-:Y:S05]  /*28d0*/  BSYNC B0 ;  /* 0x0000000000007941 */ /* 0x000fea0003800000 */
.L_x_48:
[----:B------:R-:W-:Y:S01]  /*28e0*/  ULOP3.LUT UR4, UR49, 0x1, URZ, 0x3c, !UPT ;  /* 0x0000000131047892 */ /* 0x000fe2000f8e3c3f */
[----:B------:R-:W-:Y:S01]  /*28f0*/  BSSY B0, `(.L_x_51) ;  /* 0x0000030000007945 */ /* 0x000fe20003800000 */
[----:B------:R-:W-:Y:S01]  /*2900*/  IMAD.U32 R3, RZ, RZ, UR48 ;  /* 0x00000030ff037e24 */ /* 0x000fe2000f8e00ff */
[----:B------:R-:W-:Y:S02]  /*2910*/  CS2R R10, SRZ ;  /* 0x00000000000a7805 */ /* 0x000fe4000001ff00 */
[----:B------:R-:W-:Y:S02]  /*2920*/  CS2R R8, SRZ ;  /* 0x0000000000087805 */ /* 0x000fe4000001ff00 */
[----:B------:R-:W-:Y:S01]  /*2930*/  CS2R R6, SRZ ;  /* 0x0000000000067805 */ /* 0x000fe2000001ff00 */
[----:B------:R-:W-:Y:S01]  /*2940*/  IMAD.U32 R0, RZ, RZ, UR4 ;  /* 0x00000004ff007e24 */ /* 0x000fe2000f8e00ff */
[----:B------:R-:W-:Y:S01]  /*2950*/  CS2R R4, SRZ ;  /* 0x0000000000047805 */ /* 0x000fe2000001ff00 */
[----:B------:R-:W-:Y:S06]  /*2960*/  @P0 BRA `(.L_x_52) ;  /* 0x0000000000a00947 */ /* 0x000fec0003800000 */
[----:B------:R-:W-:-:S13]  /*2970*/  ISETP.NE.AND P2, PT, R68, 0x3, PT ;  /* 0x000000034400780c */ /* 0x000fda0003f45270 */
[----:B------:R-:W-:Y:S05]  /*2980*/  @!P2 BRA `(.L_x_53) ;  /* 0x000000000004a947 */ /* 0x000fea0003800000 */
[----:B------:R-:W-:Y:S01]  /*2990*/  BPT.TRAP 0x1 ;  /* 0x000000040000795c */ /* 0x000fe20000300000 */
.L_x_53:
[----:B------:R-:W-:Y:S01]  /*29a0*/  IMAD.U32 R4, RZ, RZ, UR48 ;  /* 0x00000030ff047e24 */ /* 0x000fe2000f8e00ff */
[----:B------:R-:W-:Y:S02]  /*29b0*/  SHF.L.U32 R3, R0, 0x1f, RZ ;  /* 0x0000001f00037819 */ /* 0x000fe400000006ff */
[----:B------:R-:W-:Y:S02]  /*29c0*/  CS2R R10, SRZ ;  /* 0x00000000000a7805 */ /* 0x000fe4000001ff00 */
[----:B------:R-:W-:-:S04]  /*29d0*/  LEA R4, R4, UR52, 0x3 ;  /* 0x0000003404047c11 */ /* 0x000fc8000f8e18ff */
[----:B------:R-:W2:Y:S02]  /*29e0*/  SYNCS.PHASECHK.TRANS64.TRYWAIT P2, [R4+URZ+0x80], R3 ;  /* 0x00008003040075a7 */ /* 0x000ea4000804017f */
[----:B--2---:R-:W-:Y:S05]  /*29f0*/  @!P2 BRA `(.L_x_54) ;  /* 0x000000440010a947 */ /* 0x004fea0003800000 */
.L_x_140:
[----:B------:R-:W-:Y:S02]  /*2a00*/  CS2R R8, SRZ ;  /* 0x0000000000087805 */ /* 0x000fe4000001ff00 */
[----:B------:R-:W-:Y:S02]  /*2a10*/  CS2R R6, SRZ ;  /* 0x0000000000067805 */ /* 0x000fe4000001ff00 */
[----:B--2---:R-:W-:Y:S01]  /*2a20*/  CS2R R4, SRZ ;  /* 0x0000000000047805 */ /* 0x004fe2000001ff00 */
[----:B------:R-:W-:Y:S06]  /*2a30*/  @P4 BRA `(.L_x_55) ;  /* 0x0000000000544947 */ /* 0x000fec0003800000 */
[C---:B------:R-:W-:Y:S01]  /*2a40*/  IMAD.SHL.U32 R3, R18.reuse, 0x10, RZ ;  /* 0x0000001012037824 */ /* 0x040fe200078e00ff */
[----:B------:R-:W-:Y:S01]  /*2a50*/  SHF.R.U32.HI R6, RZ, 0x1, R18 ;  /* 0x00000001ff067819 */ /* 0x000fe20000011612 */
[C---:B------:R-:W-:Y:S01]  /*2a60*/  IMAD.SHL.U32 R4, R18.reuse, 0x20, RZ ;  /* 0x0000002012047824 */ /* 0x040fe200078e00ff */
[C---:B------:R-:W-:Y:S01]  /*2a70*/  LOP3.LUT P2, RZ, R18.reuse, 0x4, RZ, 0xc0, !PT ;  /* 0x0000000412ff7812 */ /* 0x040fe2000784c0ff */
[----:B------:R-:W-:Y:S01]  /*2a80*/  IMAD.SHL.U32 R8, R18, 0x4, RZ ;  /* 0x0000000412087824 */ /* 0x000fe200078e00ff */
[----:B------:R-:W-:Y:S01]  /*2a90*/  LOP3.LUT R3, R3, 0xe00, RZ, 0xc0, !PT ;  /* 0x00000e0003037812 */ /* 0x000fe200078ec0ff */
[----:B------:R-:W-:Y:S05]  /*2aa0*/  WARPSYNC.ALL ;  /* 0x0000000000007948 */ /* 0x000fea0003800000 */
[----:B------:R-:W-:-:S02]  /*2ab0*/  LOP3.LUT R5, R4, 0xc0, RZ, 0xc0, !PT ;  /* 0x000000c004057812 */ /* 0x000fc400078ec0ff */
[----:B------:R-:W-:Y:S02]  /*2ac0*/  LOP3.LUT R3, R3, 0x20, R4, 0xf8, !PT ;  /* 0x0000002003037812 */ /* 0x000fe400078ef804 */
[----:B------:R-:W-:Y:S02]  /*2ad0*/  LOP3.LUT R5, R5, 0x8, R6, 0xf8, !PT ;  /* 0x0000000805057812 */ /* 0x000fe400078ef806 */
[----:B------:R-:W-:Y:S01]  /*2ae0*/  LOP3.LUT R3, R3, 0x100, R4, 0xf8, !PT ;  /* 0x0000010003037812 */ /* 0x000fe200078ef804 */
[----:B------:R-:W-:Y:S01]  /*2af0*/  IMAD.U32 R4, RZ, RZ, UR48 ;  /* 0x00000030ff047e24 */ /* 0x000fe2000f8e00ff */
[----:B------:R-:W-:-:S04]  /*2b00*/  LOP3.LUT R8, R5, 0x18, R8, 0x78, !PT ;  /* 0x0000001805087812 */ /* 0x000fc800078e7808 */
[----:B------:R-:W-:-:S05]  /*2b10*/  LOP3.LUT R3, R3, R8, RZ, 0xfc, !PT ;  /* 0x0000000803037212 */ /* 0x000fca00078efcff */
[----:B------:R-:W-:-:S05]  /*2b20*/  IMAD R3, R4, 0x1000, R3 ;  /* 0x0000100004037824 */ /* 0x000fca00078e0203 */
[----:B------:R-:W-:-:S05]  /*2b30*/  LEA R3, R3, UR52, 0x1 ;  /* 0x0000003403037c11 */ /* 0x000fca000f8e08ff */
[C---:B------:R-:W-:Y:S02]  /*2b40*/  VIADD R4, R3.reuse, 0x200 ;  /* 0x0000020003047836 */ /* 0x040fe40000000000 */
[----:B------:R-:W-:Y:S02]  /*2b50*/  VIADD R8, R3, 0x220 ;  /* 0x0000022003087836 */ /* 0x000fe40000000000 */
[----:B------:R-:W-:Y:S02]  /*2b60*/  @P2 VIADD R8, R4, 0xffffffe0 ;  /* 0xffffffe004082836 */ /* 0x000fe40000000000 */
[----:B------:R2:W4:Y:S04]  /*2b70*/  LDSM.16.M88.4 R4, [R3+0x200] ;  /* 0x000200000304783b */ /* 0x0005280000000200 */
[----:B------:R-:W1:Y:S02]  /*2b80*/  LDSM.16.M88.4 R8, [R8] ;  /* 0x000000000808783b */ /* 0x000e640000000200 */
.L_x_55:
[----:B------:R-:W-:-:S04]  /*2b90*/  UIADD3 UR4, UR48, 0x1, URZ ;  /* 0x0000000130047890 */ /* 0x000fc8000fffe03f */
[----:B------:R-:W-:-:S04]  /*2ba0*/  UISETP.NE.AND UP0, UPT, UR4, 0x3, UPT ;  /* 0x000000030400788c */ /* 0x000fc8000bf05270 */
[----:B------:R-:W-:Y:S02]  /*2bb0*/  USEL UR5, URZ, 0x1, UP0 ;  /* 0x000000013f057887 */ /* 0x000fe40008000000 */
[----:B------:R-:W-:-:S04]  /*2bc0*/  USEL UR4, UR4, URZ, UP0 ;  /* 0x0000003f04047287 */ /* 0x000fc80008000000 */
[----:B------:R-:W-:Y:S02]  /*2bd0*/  LOP3.LUT R0, R0, UR5, RZ, 0x3c, !PT ;  /* 0x0000000500007c12 */ /* 0x000fe4000f8e3cff */
[----:B--2---:R-:W-:-:S07]  /*2be0*/  IMAD.U32 R3, RZ, RZ, UR4 ;  /* 0x00000004ff037e24 */ /* 0x004fce000f8e00ff */
.L_x_52:
[----:B------:R-:W-:Y:S05]  /*2bf0*/  BSYNC B0 ;  /* 0x0000000000007941 */ /* 0x000fea0003800000 */
.L_x_51:
[--C-:B----4-:R-:W-:Y:S02]  /*2c00*/  HADD2.F32 R14, -RZ, R4.reuse.H1_H1 ;  /* 0x30000004ff0e7230 */ /* 0x110fe40000004100 */
[C---:B-----5:R-:W-:Y:S01]  /*2c10*/  FMUL R25, R60.reuse, R25 ;  /* 0x000000193c197220 */ /* 0x060fe20000400000 */
[----:B------:R-:W-:Y:S02]  /*2c20*/  HADD2.F32 R12, -RZ, R4.H0_H0 ;  /* 0x20000004ff0c7230 */ /* 0x000fe40000004100 */
[C---:B------:R-:W-:Y:S01]  /*2c30*/  FMUL R62, R60.reuse, R24 ;  /* 0x000000183c3e7220 */ /* 0x040fe20000400000 */
[----:B------:R-:W-:Y:S02]  /*2c40*/  HADD2.F32 R20, -RZ, R5.H0_H0 ;  /* 0x20000005ff147230 */ /* 0x000fe40000004100 */
[----:B------:R-:W-:Y:S01]  /*2c50*/  FFMA R25, R59, R14, R25 ;  /* 0x0000000e3b197223 */ /* 0x000fe20000000019 */
[----:B------:R-:W-:Y:S01]  /*2c60*/  FMUL R13, R60, R26 ;  /* 0x0000001a3c0d7220 */ /* 0x000fe20000400000 */
[----:B------:R-:W-:-:S02]  /*2c70*/  HADD2.F32 R14, -RZ, R6.H1_H1 ;  /* 0x30000006ff0e7230 */ /* 0x000fc40000004100 */
[C---:B------:R-:W-:Y:S01]  /*2c80*/  FMUL R29, R60.reuse, R29 ;  /* 0x0000001d3c1d7220 */ /* 0x040fe20000400000 */
[C---:B------:R-:W-:Y:S01]  /*2c90*/  FFMA R62, R59.reuse, R12, R62 ;  /* 0x0000000c3b3e7223 */ /* 0x040fe2000000003e */
[C---:B------:R-:W-:Y:S01]  /*2ca0*/  FFMA R13, R59.reuse, R20, R13 ;  /* 0x000000143b0d7223 */ /* 0x040fe2000000000d */
[----:B------:R-:W-:Y:S02]  /*2cb0*/  HADD2.F32 R12, -RZ, R6.H0_H0 ;  /* 0x20000006ff0c7230 */ /* 0x000fe40000004100 */
[----:B------:R-:W-:Y:S01]  /*2cc0*/  FFMA R29, R59, R14, R29 ;  /* 0x0000000e3b1d7223 */ /* 0x000fe2000000001d */
[----:B------:R-:W-:Y:S02]  /*2cd0*/  HADD2.F32 R20, -RZ, R7.H0_H0 ;  /* 0x20000007ff147230 */ /* 0x000fe40000004100 */
[C---:B------:R-:W-:Y:S01]  /*2ce0*/  FMUL R28, R60.reuse, R28 ;  /* 0x0000001c3c1c7220 */ /* 0x040fe20000400000 */
[----:B------:R-:W-:Y:S01]  /*2cf0*/  FMUL R15, R60, R30 ;  /* 0x0000001e3c0f7220 */ /* 0x000fe20000400000 */
[----:B-1----:R-:W-:-:S02]  /*2d00*/  HADD2.F32 R14, -RZ, R8.H1_H1 ;  /* 0x30000008ff0e7230 */ /* 0x002fc40000004100 */
[C---:B------:R-:W-:Y:S01]  /*2d10*/  FMUL R33, R60.reuse, R33 ;  /* 0x000000213c217220 */ /* 0x040fe20000400000 */
[----:B------:R-:W-:Y:S02]  /*2d20*/  HADD2.F32 R24, -RZ, R5.H1_H1 ;  /* 0x30000005ff187230 */ /* 0x000fe40000004100 */
[----:B------:R-:W-:Y:S01]  /*2d30*/  FMUL R27, R60, R27 ;  /* 0x0000001b3c1b7220 */ /* 0x000fe20000400000 */
[C---:B------:R-:W-:Y:S01]  /*2d40*/  FFMA R28, R59.reuse, R12, R28 ;  /* 0x0000000c3b1c7223 */ /* 0x040fe2000000001c */
[C---:B------:R-:W-:Y:S01]  /*2d50*/  FFMA R15, R59.reuse, R20, R15 ;  /* 0x000000143b0f7223 */ /* 0x040fe2000000000f */
[----:B------:R-:W-:Y:S02]  /*2d60*/  IMAD.SHL.U32 R23, R18, 0x20, RZ ;  /* 0x0000002012177824 */ /* 0x000fe400078e00ff */
[----:B------:R-:W-:Y:S01]  /*2d70*/  FFMA R33, R59, R14, R33 ;  /* 0x0000000e3b217223 */ /* 0x000fe20000000021 */
[----:B------:R-:W-:Y:S02]  /*2d80*/  HADD2.F32 R12, -RZ, R8.H0_H0 ;  /* 0x20000008ff0c7230 */ /* 0x000fe40000004100 */
[----:B------:R-:W-:Y:S01]  /*2d90*/  FMUL R32, R60, R32 ;  /* 0x000000203c207220 */ /* 0x000fe20000400000 */
[----:B------:R-:W-:-:S02]  /*2da0*/  HADD2.F32 R20, -RZ, R9.H0_H0 ;  /* 0x20000009ff147230 */ /* 0x000fc40000004100 */
[----:B------:R-:W-:Y:S01]  /*2db0*/  FMUL R21, R60, R34 ;  /* 0x000000223c157220 */ /* 0x000fe20000400000 */
[----:B------:R-:W-:Y:S02]  /*2dc0*/  IMAD.SHL.U32 R14, R18, 0x10, RZ ;  /* 0x00000010120e7824 */ /* 0x000fe400078e00ff */
[C---:B------:R-:W-:Y:S01]  /*2dd0*/  FFMA R26, R59.reuse, R24, R27 ;  /* 0x000000183b1a7223 */ /* 0x040fe2000000001b */
[----:B------:R-:W-:Y:S01]  /*2de0*/  SHF.R.U32.HI R34, RZ, 0x1, R18 ;  /* 0x00000001ff227819 */ /* 0x000fe20000011612 */
[----:B------:R-:W-:Y:S01]  /*2df0*/  FFMA R32, R59, R12, R32 ;  /* 0x0000000c3b207223 */ /* 0x000fe20000000020 */
[----:B------:R-:W-:Y:S01]  /*2e00*/  LOP3.LUT R27, R23, 0xc0, RZ, 0xc0, !PT ;  /* 0x000000c0171b7812 */ /* 0x000fe200078ec0ff */
[----:B------:R-:W-:Y:S01]  /*2e10*/  FFMA R21, R59, R20, R21 ;  /* 0x000000143b157223 */ /* 0x000fe20000000015 */
[--C-:B------:R-:W-:Y:S01]  /*2e20*/  HADD2.F32 R12, -RZ, R10.reuse.H0_H0 ;  /* 0x2000000aff0c7230 */ /* 0x100fe20000004100 */
[----:B------:R-:W-:Y:S01]  /*2e30*/  LOP3.LUT R20, R14, 0xe00, RZ, 0xc0, !PT ;  /* 0x00000e000e147812 */ /* 0x000fe200078ec0ff */
[----:B------:R-:W-:Y:S01]  /*2e40*/  FMUL R36, R60, R36 ;  /* 0x000000243c247220 */ /* 0x000fe20000400000 */
[----:B------:R-:W-:Y:S01]  /*2e50*/  LOP3.LUT R27, R27, 0x8, R34, 0xf8, !PT ;  /* 0x000000081b1b7812 */ /* 0x000fe200078ef822 */
[----:B------:R-:W-:Y:S01]  /*2e60*/  IMAD.SHL.U32 R34, R18, 0x4, RZ ;  /* 0x0000000412227824 */ /* 0x000fe200078e00ff */
[--C-:B------:R-:W-:Y:S01]  /*2e70*/  LOP3.LUT R20, R20, 0x20, R23.reuse, 0xf8, !PT ;  /* 0x0000002014147812 */ /* 0x100fe200078ef817 */
[----:B------:R-:W-:Y:S01]  /*2e80*/  FFMA R36, R59, R12, R36 ;  /* 0x0000000c3b247223 */ /* 0x000fe20000000024 */
[----:B------:R-:W-:Y:S01]  /*2e90*/  LOP3.LUT R12, R18, 0xff, RZ, 0xc0, !PT ;  /* 0x000000ff120c7812 */ /* 0x000fe200078ec0ff */
[----:B------:R-:W-:Y:S01]  /*2ea0*/  HADD2.F32 R24, -RZ, R7.H1_H1 ;  /* 0x30000007ff187230 */ /* 0x000fe20000004100 */
[----:B------:R-:W-:Y:S01]  /*2eb0*/  LOP3.LUT R23, R20, 0x100, R23, 0xf8, !PT ;  /* 0x0000010014177812 */ /* 0x000fe200078ef817 */
[----:B------:R-:W-:Y:S01]  /*2ec0*/  HADD2.F32 R14, -RZ, R10.H1_H1 ;  /* 0x3000000aff0e7230 */ /* 0x000fe20000004100 */
[----:B------:R-:W-:Y:S01]  /*2ed0*/  LOP3.LUT R34, R27, 0x18, R34, 0x78, !PT ;  /* 0x000000181b227812 */ /* 0x000fe200078e7822 */
[C---:B------:R-:W-:Y:S01]  /*2ee0*/  FMUL R31, R60.reuse, R31 ;  /* 0x0000001f3c1f7220 */ /* 0x040fe20000400000 */
[----:B------:R-:W-:Y:S01]  /*2ef0*/  FMUL R37, R60, R37 ;  /* 0x000000253c257220 */ /* 0x000fe20000400000 */
[----:B------:R-:W-:Y:S01]  /*2f00*/  VIADD R12, R12, 0x1f ;  /* 0x0000001f0c0c7836 */ /* 0x000fe20000000000 */
[----:B------:R-:W-:Y:S01]  /*2f10*/  LOP3.LUT R72, R23, R34, RZ, 0xfc, !PT ;  /* 0x0000002217487212 */ /* 0x000fe200078efcff */
[----:B------:R-:W-:Y:S01]  /*2f20*/  FFMA R30, R59, R24, R31 ;  /* 0x000000183b1e7223 */ /* 0x000fe2000000001f */
[----:B------:R-:W-:Y:S01]  /*2f30*/  F2FP.RELU.F16.F32.PACK_AB R65, R26, R13 ;  /* 0x0000000d1a41723e */ /* 0x000fe200000008ff */
[----:B------:R-:W-:-:S02]  /*2f40*/  IMAD.U32 R13, RZ, RZ, UR48 ;  /* 0x00000030ff0d7e24 */ /* 0x000fc4000f8e00ff */
[----:B------:R-:W-:Y:S01]  /*2f50*/  FFMA R37, R59, R14, R37 ;  /* 0x0000000e3b257223 */ /* 0x000fe20000000025 */
[----:B------:R-:W-:Y:S01]  /*2f60*/  HADD2.F32 R24, -RZ, R9.H1_H1 ;  /* 0x30000009ff187230 */ /* 0x000fe20000004100 */
[----:B------:R-:W-:Y:S01]  /*2f70*/  ISETP.GT.U32.AND P2, PT, R12, 0x3e, PT ;  /* 0x0000003e0c00780c */ /* 0x000fe20003f44070 */
[--C-:B------:R-:W-:Y:S02]  /*2f80*/  HADD2.F32 R14, -RZ, R11.reuse.H0_H0 ;  /* 0x2000000bff0e7230 */ /* 0x100fe40000004100 */
[C---:B------:R-:W-:Y:S01]  /*2f90*/  FMUL R35, R60.reuse, R35 ;  /* 0x000000233c237220 */ /* 0x040fe20000400000 */
[----:B------:R-:W-:Y:S02]  /*2fa0*/  HADD2.F32 R20, -RZ, R11.H1_H1 ;  /* 0x3000000bff147230 */ /* 0x000fe40000004100 */
[C---:B------:R-:W-:Y:S01]  /*2fb0*/  FMUL R38, R60.reuse, R38 ;  /* 0x000000263c267220 */ /* 0x040fe20000400000 */
[----:B------:R-:W-:Y:S01]  /*2fc0*/  FMUL R39, R60, R39 ;  /* 0x000000273c277220 */ /* 0x000fe20000400000 */
[----:B------:R-:W-:Y:S01]  /*2fd0*/  IMAD.MOV.U32 R12, RZ, RZ, 0x20 ;  /* 0x00000020ff0c7424 */ /* 0x000fe200078e00ff */
[----:B------:R-:W-:Y:S01]  /*2fe0*/  LOP3.LUT P5, RZ, R18, 0x4, RZ, 0xc0, !PT ;  /* 0x0000000412ff7812 */ /* 0x000fe200078ac0ff */
[----:B------:R-:W-:-:S02]  /*2ff0*/  IMAD R13, R13, 0x1000, R72 ;  /* 0x000010000d0d7824 */ /* 0x000fc400078e0248 */
[C---:B------:R-:W-:Y:S01]  /*3000*/  FFMA R24, R59.reuse, R24, R35 ;  /* 0x000000183b187223 */ /* 0x040fe20000000023 */
[C---:B------:R-:W-:Y:S01]  /*3010*/  FFMA R14, R59.reuse, R14, R38 ;  /* 0x0000000e3b0e7223 */ /* 0x040fe20000000026 */
[----:B------:R-:W-:Y:S01]  /*3020*/  FFMA R39, R59, R20, R39 ;  /* 0x000000143b277223 */ /* 0x000fe20000000027 */
[----:B------:R-:W-:Y:S01]  /*3030*/  F2FP.RELU.F16.F32.PACK_AB R67, R30, R15 ;  /* 0x0000000f1e43723e */ /* 0x000fe200000008ff */
[----:B------:R-:W-:Y:S05]  /*3040*/  WARPSYNC.ALL ;  /* 0x0000000000007948 */ /* 0x000fea0003800000 */
[----:B------:R-:W-:Y:S01]  /*3050*/  SEL R12, R12, 0xffffffe0, !P5 ;  /* 0xffffffe00c0c7807 */ /* 0x000fe20006800000 */
[----:B------:R-:W-:Y:S01]  /*3060*/  BSSY B0, `(.L_x_56) ;  /* 0x0000019000007945 */ /* 0x000fe20003800000 */
[----:B------:R-:W-:-:S02]  /*3070*/  LEA R15, R13, UR52, 0x1 ;  /* 0x000000340d0f7c11 */ /* 0x000fc4000f8e08ff */
[----:B------:R-:W-:Y:S02]  /*3080*/  F2FP.RELU.F16.F32.PACK_AB R64, R25, R62 ;  /* 0x0000003e1940723e */ /* 0x000fe400000008ff */
[----:B------:R-:W-:Y:S02]  /*3090*/  F2FP.RELU.F16.F32.PACK_AB R66, R29, R28 ;  /* 0x0000001c1d42723e */ /* 0x000fe400000008ff */
[----:B------:R-:W-:Y:S02]  /*30a0*/  F2FP.RELU.F16.F32.PACK_AB R32, R33, R32 ;  /* 0x000000202120723e */ /* 0x000fe400000008ff */
[----:B------:R-:W-:Y:S01]  /*30b0*/  F2FP.RELU.F16.F32.PACK_AB R33, R24, R21 ;  /* 0x000000151821723e */ /* 0x000fe200000008ff */
[----:B------:R1:W-:Y:S01]  /*30c0*/  STSM.16.M88.4 [R15+0x200], R64 ;  /* 0x000200400f007844 */ /* 0x0003e20000000200 */
[----:B------:R-:W-:Y:S02]  /*30d0*/  F2FP.RELU.F16.F32.PACK_AB R34, R37, R36 ;  /* 0x000000242522723e */ /* 0x000fe400000008ff */
[----:B------:R-:W-:-:S02]  /*30e0*/  F2FP.RELU.F16.F32.PACK_AB R35, R39, R14 ;  /* 0x0000000e2723723e */ /* 0x000fc400000008ff */
[----:B------:R-:W-:-:S05]  /*30f0*/  IADD3 R13, R12, 0x200, R15 ;  /* 0x000002000c0d7810 */ /* 0x000fca0007ffe00f */
[----:B------:R1:W-:Y:S01]  /*3100*/  STSM.16.M88.4 [R13], R32 ;  /* 0x000000200d007844 */ /* 0x0003e20000000200 */
[----:B------:R-:W-:Y:S01]  /*3110*/  @!PT LDS RZ, [RZ] ;  /* 0x00000000fffff984 */ /* 0x000fe20000000800 */
[----:B------:R-:W-:Y:S01]  /*3120*/  @!PT LDS RZ, [RZ] ;  /* 0x00000000fffff984 */ /* 0x000fe20000000800 */
[----:B------:R-:W-:Y:S01]  /*3130*/  @!PT LDS RZ, [RZ] ;  /* 0x00000000fffff984 */ /* 0x000fe20000000800 */
[----:B------:R-:W-:Y:S01]  /*3140*/  @!PT LDS RZ, [RZ] ;  /* 0x00000000fffff984 */ /* 0x000fe20000000800 */
[----:B------:R2:W-:Y:S06]  /*3150*/  MEMBAR.ALL.CTA ;  /* 0x0000000000007992 */ /* 0x0005ec0000008000 */
[----:B--2---:R-:W2:Y:S02]  /*3160*/  FENCE.VIEW.ASYNC.S ;  /* 0x00000000000073c6 */ /* 0x004ea40000000000 */
[----:B--2---:R-:W-:Y:S06]  /*3170*/  BAR.SYNC.DEFER_BLOCKING 0x1, 0x100 ;  /* 0x0044000000007b1d */ /* 0x004fec0000010000 */
[----:B------:R-:W-:Y:S05]  /*3180*/  @P2 BRA `(.L_x_57) ;  /* 0x0000000000182947 */ /* 0x000fea0003800000 */
[----:B------:R-:W-:Y:S02]  /*3190*/  ULEA UR44, UR48, UR52, 0xd ;  /* 0x00000034302c7291 */ /* 0x000fe4000f8e683f */
[----:B------:R-:W-:Y:S02]  /*31a0*/  UIADD3 UR4, UP0, UR56, 0x4f0, URZ ;  /* 0x000004f038047890 */ /* 0x000fe4000ff1e03f */
[----:B------:R-:W-:Y:S02]  /*31b0*/  UIADD3 UR44, UR44, 0x200, URZ ;  /* 0x000002002c2c7890 */ /* 0x000fe4000fffe03f */
[----:B------:R-:W-:-:S09]  /*31c0*/  UIADD3.X UR5, URZ, UR57, URZ, UP0, !UPT ;  /* 0x000000393f057290 */ /* 0x000fd200087fe43f */
[----:B------:R2:W-:Y:S02]  /*31d0*/  UTMASTG.3D [UR44], [UR4] ;  /* 0x0000002c040073b5 */ /* 0x0005e40008010000 */
[----:B--2---:R0:W-:Y:S02]  /*31e0*/  UTMACMDFLUSH ;  /* 0x00000000000079b7 */ /* 0x0041e40000000000 */
.L_x_57:
[----:B------:R-:W-:Y:S05]  /*31f0*/  BSYNC B0 ;  /* 0x0000000000007941 */ /* 0x000fea0003800000 */
.L_x_56:
[----:B------:R-:W-:Y:S01]  /*3200*/  UIADD3 UR4, UR48, 0x1, URZ ;  /* 0x0000000130047890 */ /* 0x000fe2000fffe03f */
[----:B------:R-:W-:Y:S01]  /*3210*/  BSSY B0, `(.L_x_58) ;  /* 0x0000008000007945 */ /* 0x000fe20003800000 */
[----:B------:R-:W-:Y:S02]  /*3220*/  UIADD3 UR8, UR50, UR43, URZ ;  /* 0x0000002b32087290 */ /* 0x000fe4000fffe03f */
[----:B------:R-:W-:-:S04]  /*3230*/  UISETP.NE.AND UP0, UPT, UR4, 0x3, UPT ;  /* 0x000000030400788c */ /* 0x000fc8000bf05270 */
[----:B------:R-:W-:Y:S02]  /*3240*/  USEL UR9, URZ, 0x1, UP0 ;  /* 0x000000013f097887 */ /* 0x000fe40008000000 */
[----:B------:R-:W-:Y:S02]  /*3250*/  USEL UR10, UR4, URZ, UP0 ;  /* 0x0000003f040a7287 */ /* 0x000fe40008000000 */
[----:B------:R-:W-:Y:S01]  /*3260*/  ULOP3.LUT UR9, UR49, UR9, URZ, 0x3c, !UPT ;  /* 0x0000000931097292 */ /* 0x000fe2000f8e3c3f */
[----:B------:R-:W-:Y:S11]  /*3270*/  @P2 BRA `(.L_x_59) ;  /* 0x0000000000042947 */ /* 0x000ff60003800000 */
[----:B------:R-:W-:-:S04]  /*3280*/  DEPBAR.LE SB0, 0x1 ;  /* 0x000080400000791a */ /* 0x000fc80000000000 */
.L_x_59:
[----:B------:R-:W-:Y:S05]  /*3290*/  BSYNC B0 ;  /* 0x0000000000007941 */ /* 0x000fea0003800000 */
.L_x_58:
[----:B------:R-:W-:Y:S01]  /*32a0*/  BAR.SYNC.DEFER_BLOCKING 0x1, 0x100 ;  /* 0x0044000000007b1d */ /* 0x000fe20000010000 */
[----:B------:R-:W-:-:S13]  /*32b0*/  ISETP.NE.AND P3, PT, RZ, UR39, PT ;  /* 0x00000027ff007c0c */ /* 0x000fda000bf65270 */
[----:B------:R-:W-:Y:S05]  /*32c0*/  @!P3 BRA `(.L_x_60) ;  /* 0x000000000034b947 */ /* 0x000fea0003800000 */
[----:B------:R-:W-:Y:S04]  /*32d0*/  BSSY B0, `(.L_x_61) ;  /* 0x0000009000007945 */ /* 0x000fe80003800000 */
[----:B------:R-:W-:Y:S05]  /*32e0*/  @P0 BRA `(.L_x_62) ;  /* 0x00000000001c0947 */ /* 0x000fea0003800000 */
[----:B------:R-:W-:-:S13]  /*32f0*/  ISETP.NE.AND P3, PT, R68, 0x3, PT ;  /* 0x000000034400780c */ /* 0x000fda0003f65270 */
[----:B------:R-:W-:Y:S05]  /*3300*/  @!P3 BRA `(.L_x_63) ;  /* 0x000000000004b947 */ /* 0x000fea0003800000 */
[----:B------:R-:W-:Y:S01]  /*3310*/  BPT.TRAP 0x1 ;  /* 0x000000040000795c */ /* 0x000fe20000300000 */
.L_x_63:
[----:B------:R-:W-:-:S04]  /*3320*/  ULEA UR4, UR38, UR52, 0x3 ;  /* 0x0000003426047291 */ /* 0x000fc8000f8e183f */
[----:B------:R-:W-:-:S04]  /*3330*/  UIADD3 UR4, UR4, 0x98, URZ ;  /* 0x0000009804047890 */ /* 0x000fc8000fffe03f */
[----:B------:R-:W-:-:S09]  /*3340*/  UPRMT UR4, UR51, 0x654, UR4 ;  /* 0x0000065433047896 */ /* 0x000fd20008000004 */
[----:B------:R-:W-:Y:S03]  /*3350*/  SYNCS.ARRIVE.TRANS64.RED.A1T0 RZ, [UR4], RZ ;  /* 0x000000ffffff79a7 */ /* 0x000fe60008100404 */
.L_x_62:
[----:B------:R-:W-:Y:S05]  /*3360*/  BSYNC B0 ;  /* 0x0000000000007941 */ /* 0x000fea0003800000 */
.L_x_61:
[----:B------:R-:W-:-:S04]  /*3370*/  UIADD3 UR38, UR38, 0x1, URZ ;  /* 0x0000000126267890 */ /* 0x000fc8000fffe03f */
[----:B------:R-:W-:-:S04]  /*3380*/  UISETP.NE.AND UP0, UPT, UR38, 0x3, UPT ;  /* 0x000000032600788c */ /* 0x000fc8000bf05270 */
[----:B------:R-:W-:-:S12]  /*3390*/  USEL UR38, UR38, URZ, UP0 ;  /* 0x0000003f26267287 */ /* 0x000fd80008000000 */
.L_x_60:
[----:B------:R-:W-:Y:S01]  /*33a0*/  USHF.R.U32.HI UR4, URZ, 0x3, UR8 ;  /* 0x000000033f047899 */ /* 0x000fe20008011608 */
[----:B------:R-:W-:Y:S01]  /*33b0*/  BSSY B0, `(.L_x_64) ;  /* 0x000001d000007945 */ /* 0x000fe20003800000 */
[----:B------:R-:W-:Y:S02]  /*33c0*/  UISETP.GT.U32.AND UP0, UPT, UR8, 0x7, UPT ;  /* 0x000000070800788c */ /* 0x000fe4000bf04070 */
[----:B------:R-:W-:Y:S02]  /*33d0*/  ULOP3.LUT UR4, UR4, 0x1, URZ, 0xc0, !UPT ;  /* 0x0000000104047892 */ /* 0x000fe4000f8ec03f */
[----:B------:R-:W-:Y:S02]  /*33e0*/  UISETP.LT.U32.AND UP1, UPT, UR50, 0x8, UP0 ;  /* 0x000000083200788c */ /* 0x000fe40008721070 */
[----:B------:R-:W-:Y:S02]  /*33f0*/  UISETP.NE.U32.AND UP2, UPT, UR4, 0x1, UPT ;  /* 0x000000010400788c */ /* 0x000fe4000bf45070 */
[----:B------:R-:W-:-:S02]  /*3400*/  USEL UR5, URZ, 0x1, !UP1 ;  /* 0x000000013f057887 */ /* 0x000fc4000c800000 */
[----:B------:R-:W-:-:S04]  /*3410*/  UISETP.GT.U32.AND UP0, UPT, UR50, 0x7, !UP2 ;  /* 0x000000073200788c */ /* 0x000fc8000d704070 */
[----:B------:R-:W-:-:S04]  /*3420*/  USEL UR4, URZ, 0x1, !UP0 ;  /* 0x000000013f047887 */ /* 0x000fc8000c000000 */
[----:B------:R-:W-:Y:S01]  /*3430*/  ULOP3.LUT UR40, UR4, UR40, UR5, 0x96, !UPT ;  /* 0x0000002804287292 */ /* 0x000fe2000f8e9605 */
[----:B------:R-:W-:Y:S11]  /*3440*/  @P0 BRA `(.L_x_65) ;  /* 0x00000000004c0947 */ /* 0x000ff60003800000 */
[----:B------:R-:W-:-:S13]  /*3450*/  ISETP.NE.AND P3, PT, R68, 0x3, PT ;  /* 0x000000034400780c */ /* 0x000fda0003f65270 */
[----:B------:R-:W-:Y:S05]  /*3460*/  @!P3 BRA `(.L_x_66) ;  /* 0x000000000004b947 */ /* 0x000fea0003800000 */
[----:B------:R-:W-:Y:S01]  /*3470*/  BPT.TRAP 0x1 ;  /* 0x000000040000795c */ /* 0x000fe20000300000 */
.L_x_66:
[----:B------:R-:W-:Y:S01]  /*3480*/  SHF.L.U32 R14, R0, 0x1f, RZ ;  /* 0x0000001f000e7819 */ /* 0x000fe200000006ff */
[----:B------:R-:W-:Y:S01]  /*3490*/  BSSY B1, `(.L_x_67) ;  /* 0x000000b000017945 */ /* 0x000fe20003800000 */
[C---:B-1----:R-:W-:Y:S01]  /*34a0*/  LEA R15, R3.reuse, UR52, 0x3 ;  /* 0x00000034030f7c11 */ /* 0x042fe2000f8e18ff */
[----:B------:R-:W-:Y:S01]  /*34b0*/  @!P4 IMAD R3, R3, 0x1000, R72 ;  /* 0x000010000303c824 */ /* 0x000fe200078e0248 */
[----:B------:R-:W-:Y:S02]  /*34c0*/  PLOP3.LUT P3, PT, PT, PT, PT, 0x8, 0x0 ;  /* 0x000000000000781c */ /* 0x000fe40003f6e170 */
[----:B------:R-:W-:Y:S01]  /*34d0*/  @!P4 PLOP3.LUT P3, PT, P5, PT, PT, 0x80, 0x0 ;  /* 0x000000000000c81c */ /* 0x000fe20002f6f070 */
[----:B------:R-:W1:Y:S01]  /*34e0*/  SYNCS.PHASECHK.TRANS64.TRYWAIT P5, [R15+URZ+0x80], R14 ;  /* 0x0000800e0f0075a7 */ /* 0x000e6200080a017f */
[----:B------:R-:W-:-:S05]  /*34f0*/  @!P4 LEA R3, R3, UR52, 0x1 ;  /* 0x000000340303cc11 */ /* 0x000fca000f8e08ff */
[C---:B------:R-:W-:Y:S02]  /*3500*/  @!P4 VIADD R0, R3.reuse, 0x200 ;  /* 0x000002000300c836 */ /* 0x040fe40000000000 */
[----:B------:R-:W-:-:S04]  /*3510*/  @!P4 VIADD R13, R3, 0x220 ;  /* 0x00000220030dc836 */ /* 0x000fc80000000000 */
[----:B------:R-:W-:Y:S01]  /*3520*/  @P3 VIADD R13, R0, 0xffffffe0 ;  /* 0xffffffe0000d3836 */ /* 0x000fe20000000000 */
[----:B-1----:R-:W-:Y:S06]  /*3530*/  @!P5 BRA `(.L_x_68) ;  /* 0x000000380054d947 */ /* 0x002fec0003800000 */
.L_x_141:
[----:B------:R-:W-:Y:S05]  /*3540*/  BSYNC B1 ;  /* 0x0000000000017941 */ /* 0x000fea0003800000 */
.L_x_67:
[----:B------:R-:W-:Y:S05]  /*3550*/  @!P4 WARPSYNC.ALL ;  /* 0x000000000000c948 */ /* 0x000fea0003800000 */
[----:B------:R2:W4:Y:S04]  /*3560*/  @!P4 LDSM.16.M88.4 R4, [R3+0x200] ;  /* 0x000200000304c83b */ /* 0x0005280000000200 */
[----:B------:R2:W1:Y:S02]  /*3570*/  @!P4 LDSM.16.M88.4 R8, [R13] ;  /* 0x000000000d08c83b */ /* 0x0004640000000200 */
.L_x_65:
[----:B------:R-:W-:Y:S05]  /*3580*/  BSYNC B0 ;  /* 0x0000000000007941 */ /* 0x000fea0003800000 */
.L_x_64:
[--C-:B----4-:R-:W-:Y:S02]  /*3590*/  HADD2.F32 R0, -RZ, R4.reuse.H0_H0 ;  /* 0x20000004ff007230 */ /* 0x110fe40000004100 */
[C---:B------:R-:W-:Y:S01]  /*35a0*/  FMUL R41, R60.reuse, R41 ;  /* 0x000000293c297220 */ /* 0x040fe20000400000 */
[----:B------:R-:W-:Y:S02]  /*35b0*/  HADD2.F32 R4, -RZ, R4.H1_H1 ;  /* 0x30000004ff047230 */ /* 0x000fe40000004100 */
[C---:B--2---:R-:W-:Y:S01]  /*35c0*/  FMUL R3, R60.reuse, R42 ;  /* 0x0000002a3c037220 */ /* 0x044fe20000400000 */
[--C-:B-1----:R-:W-:Y:S02]  /*35d0*/  HADD2.F32 R14, -RZ, R5.reuse.H0_H0 ;  /* 0x20000005ff0e7230 */ /* 0x102fe40000004100 */
[C---:B------:R-:W-:Y:S01]  /*35e0*/  FMUL R43, R60.reuse, R43 ;  /* 0x0000002b3c2b7220 */ /* 0x040fe20000400000 */
[----:B------:R-:W-:Y:S02]  /*35f0*/  HADD2.F32 R20, -RZ, R5.H1_H1 ;  /* 0x30000005ff147230 */ /* 0x000fe40000004100 */
[----:B------:R-:W-:Y:S01]  /*3600*/  FMUL R62, R60, R40 ;  /* 0x000000283c3e7220 */ /* 0x000fe20000400000 */
[----:B------:R-:W-:-:S02]  /*3610*/  HADD2.F32 R32, -RZ, R9.H0_H0 ;  /* 0x20000009ff207230 */ /* 0x000fc40000004100 */
[C---:B------:R-:W-:Y:S01]  /*3620*/  FMUL R5, R60.reuse, R44 ;  /* 0x0000002c3c057220 */ /* 0x040fe20000400000 */
[----:B------:R-:W-:Y:S02]  /*3630*/  HADD2.F32 R34, -RZ, R9.H1_H1 ;  /* 0x30000009ff227230 */ /* 0x000fe40000004100 */
[C---:B------:R-:W-:Y:S01]  /*3640*/  FMUL R45, R60.reuse, R45 ;  /* 0x0000002d3c2d7220 */ /* 0x040fe20000400000 */
[----:B------:R-:W-:Y:S02]  /*3650*/  IMAD.U32 R9, RZ, RZ, UR10 ;  /* 0x0000000aff097e24 */ /* 0x000fe4000f8e00ff */
[----:B------:R-:W-:Y:S01]  /*3660*/  FMUL R47, R60, R47 ;  /* 0x0000002f3c2f7220 */ /* 0x000fe20000400000 */
[--C-:B------:R-:W-:Y:S02]  /*3670*/  HADD2.F32 R24, -RZ, R6.reuse.H0_H0 ;  /* 0x20000006ff187230 */ /* 0x100fe40000004100 */
[----:B------:R-:W-:Y:S01]  /*3680*/  FFMA R41, R59, R4, R41 ;  /* 0x000000043b297223 */ /* 0x000fe20000000029 */
[----:B------:R-:W-:-:S02]  /*3690*/  HADD2.F32 R6, -RZ, R6.H1_H1 ;  /* 0x30000006ff067230 */ /* 0x000fc40000004100 */
[C---:B------:R-:W-:Y:S01]  /*36a0*/  FFMA R3, R59.reuse, R14, R3 ;  /* 0x0000000e3b037223 */ /* 0x040fe20000000003 */
[--C-:B------:R-:W-:Y:S02]  /*36b0*/  HADD2.F32 R26, -RZ, R7.reuse.H0_H0 ;  /* 0x20000007ff1a7230 */ /* 0x100fe40000004100 */
[----:B------:R-:W-:Y:S01]  /*36c0*/  FFMA R20, R59, R20, R43 ;  /* 0x000000143b147223 */ /* 0x000fe2000000002b */
[----:B------:R-:W-:Y:S02]  /*36d0*/  HADD2.F32 R28, -RZ, R7.H1_H1 ;  /* 0x30000007ff1c7230 */ /* 0x000fe40000004100 */
[C---:B------:R-:W-:Y:S01]  /*36e0*/  FMUL R7, R60.reuse, R46 ;  /* 0x0000002e3c077220 */ /* 0x040fe20000400000 */
[----:B------:R-:W-:Y:S02]  /*36f0*/  HADD2.F32 R30, -RZ, R8.H0_H0 ;  /* 0x20000008ff1e7230 */ /* 0x000fe40000004100 */
[----:B------:R-:W-:Y:S01]  /*3700*/  FMUL R13, R60, R48 ;  /* 0x000000303c0d7220 */ /* 0x000fe20000400000 */
[----:B------:R-:W-:-:S02]  /*3710*/  HADD2.F32 R36, -RZ, R10.H0_H0 ;  /* 0x2000000aff247230 */ /* 0x000fc40000004100 */
[C---:B------:R-:W-:Y:S01]  /*3720*/  FMUL R49, R60.reuse, R49 ;  /* 0x000000313c317220 */ /* 0x040fe20000400000 */
[----:B------:R-:W-:Y:S02]  /*3730*/  HADD2.F32 R8, -RZ, R8.H1_H1 ;  /* 0x30000008ff087230 */ /* 0x000fe40000004100 */
[C---:B------:R-:W-:Y:S01]  /*3740*/  FMUL R15, R60.reuse, R50 ;  /* 0x000000323c0f7220 */ /* 0x040fe20000400000 */
[----:B------:R-:W-:Y:S02]  /*3750*/  HADD2.F32 R10, -RZ, R10.H1_H1 ;  /* 0x3000000aff0a7230 */ /* 0x000fe40000004100 */
[C---:B------:R-:W-:Y:S01]  /*3760*/  FMUL R51, R60.reuse, R51 ;  /* 0x000000333c337220 */ /* 0x040fe20000400000 */
[--C-:B------:R-:W-:Y:S02]  /*3770*/  HADD2.F32 R38, -RZ, R11.reuse.H0_H0 ;  /* 0x2000000bff267230 */ /* 0x100fe40000004100 */
[----:B------:R-:W-:Y:S01]  /*3780*/  FMUL R21, R60, R52 ;  /* 0x000000343c157220 */ /* 0x000fe20000400000 */
[----:B------:R-:W-:-:S02]  /*3790*/  HADD2.F32 R40, -RZ, R11.H1_H1 ;  /* 0x3000000bff287230 */ /* 0x000fc40000004100 */
[C---:B------:R-:W-:Y:S01]  /*37a0*/  FMUL R53, R60.reuse, R53 ;  /* 0x000000353c357220 */ /* 0x040fe20000400000 */
[C---:B------:R-:W-:Y:S01]  /*37b0*/  FMUL R23, R60.reuse, R54 ;  /* 0x000000363c177220 */ /* 0x040fe20000400000 */
[----:B------:R-:W-:Y:S01]  /*37c0*/  FMUL R55, R60, R55 ;  /* 0x000000373c377220 */ /* 0x000fe20000400000 */
[----:B------:R-:W-:Y:S02]  /*37d0*/  IMAD R4, R9, 0x1000, R72 ;  /* 0x0000100009047824 */ /* 0x000fe400078e0248 */
[C---:B------:R-:W-:Y:S01]  /*37e0*/  FFMA R0, R59.reuse, R0, R62 ;  /* 0x000000003b007223 */ /* 0x040fe2000000003e */
        /* <DEDUP_REMOVED lines=11> */
[----:B------:R-:W-:Y:S01]  /*38a0*/  FFMA R40, R59, R40, R55 ;  /* 0x000000283b287223 */ /* 0x000fe20000000037 */
[----:B------:R-:W-:Y:S01]  /*38b0*/  F2FP.RELU.F16.F32.PACK_AB R25, R20, R3 ;  /* 0x000000031419723e */ /* 0x000fe200000008ff */
[----:B------:R-:W-:Y:S05]  /*38c0*/  WARPSYNC.ALL ;  /* 0x0000000000007948 */ /* 0x000fea0003800000 */
[----:B------:R-:W-:Y:S01]  /*38d0*/  LEA R3, R4, UR52, 0x1 ;  /* 0x0000003404037c11 */ /* 0x000fe2000f8e08ff */
[----:B------:R-:W-:Y:S01]  /*38e0*/  BSSY B0, `(.L_x_69) ;  /* 0x000001d000007945 */ /* 0x000fe20003800000 */
[----:B------:R-:W-:-:S02]  /*38f0*/  F2FP.RELU.F16.F32.PACK_AB R24, R41, R0 ;  /* 0x000000002918723e */ /* 0x000fc400000008ff */
        /* <DEDUP_REMOVED lines=20> */
[----:B------:R-:W-:Y:S02]  /*3a40*/  UIADD3 UR4, UR4, 0x200, URZ ;  /* 0x0000020004047890 */ /* 0x000fe4000fffe03f */
[----:B------:R-:W-:Y:S01]  /*3a50*/  UIADD3.X UR13, URZ, UR57, URZ, UP0, !UPT ;  /* 0x000000393f0d7290 */ /* 0x000fe200087fe43f */
[----:B------:R-:W-:Y:S01]  /*3a60*/  UMOV UR6, UR46 ;  /* 0x0000002e00067c82 */ /* 0x000fe20008000000 */
[----:B------:R-:W-:-:S07]  /*3a70*/  UMOV UR7, UR47 ;  /* 0x0000002f00077c82 */ /* 0x000fce0008000000 */
[----:B------:R2:W-:Y:S01]  /*3a80*/  UTMASTG.3D [UR4], [UR12] ;  /* 0x000000040c0073b5 */ /* 0x0005e20008010000 */
[----:B------:R0:W-:Y:S01]  /*3a90*/  UTMACMDFLUSH ;  /* 0x00000000000079b7 */ /* 0x0001e20000000000 */
[----:B--2---:R-:W-:-:S04]  /*3aa0*/  DEPBAR.LE SB0, 0x1 ;  /* 0x000080400000791a */ /* 0x004fc80000000000 */
.L_x_70:
[----:B------:R-:W-:Y:S05]  /*3ab0*/  BSYNC B0 ;  /* 0x0000000000007941 */ /* 0x000fea0003800000 */
.L_x_69:
[----:B------:R-:W-:Y:S06]  /*3ac0*/  BAR.SYNC.DEFER_BLOCKING 0x1, 0x100 ;  /* 0x0044000000007b1d */ /* 0x000fec0000010000 */
[----:B------:R-:W-:Y:S04]  /*3ad0*/  BSSY B0, `(.L_x_71) ;  /* 0x0000009000007945 */ /* 0x000fe80003800000 */
[----:B------:R-:W-:Y:S05]  /*3ae0*/  @P0 BRA `(.L_x_72) ;  /* 0x00000000001c0947 */ /* 0x000fea0003800000 */
[----:B------:R-:W-:-:S13]  /*3af0*/  ISETP.NE.AND P0, PT, R68, 0x3, PT ;  /* 0x000000034400780c */ /* 0x000fda0003f05270 */
[----:B------:R-:W-:Y:S05]  /*3b00*/  @!P0 BRA `(.L_x_73) ;  /* 0x0000000000048947 */ /* 0x000fea0003800000 */
[----:B------:R-:W-:Y:S01]  /*3b10*/  BPT.TRAP 0x1 ;  /* 0x000000040000795c */ /* 0x000fe20000300000 */
.L_x_73:
[----:B------:R-:W-:-:S04]  /*3b20*/  ULEA UR4, UR38, UR52, 0x3 ;  /* 0x0000003426047291 */ /* 0x000fc8000f8e183f */
[----:B------:R-:W-:-:S04]  /*3b30*/  UIADD3 UR4, UR4, 0x98, URZ ;  /* 0x0000009804047890 */ /* 0x000fc8000fffe03f */
[----:B------:R-:W-:-:S09]  /*3b40*/  UPRMT UR4, UR51, 0x654, UR4 ;  /* 0x0000065433047896 */ /* 0x000fd20008000004 */
[----:B------:R-:W-:Y:S03]  /*3b50*/  SYNCS.ARRIVE.TRANS64.RED.A1T0 RZ, [UR4], RZ ;  /* 0x000000ffffff79a7 */ /* 0x000fe60008100404 */
.L_x_72:
[----:B------:R-:W-:Y:S05]  /*3b60*/  BSYNC B0 ;  /* 0x0000000000007941 */ /* 0x000fea0003800000 */
.L_x_71:
[----:B------:R-:W-:Y:S01]  /*3b70*/  IADD3 R16, P0, R16, UR36, RZ ;  /* 0x0000002410107c10 */ /* 0x000fe2000ff1e0ff */
[----:B------:R-:W-:Y:S01]  /*3b80*/  ULDC.64 UR4, c[0x0][0x8f8] ;  /* 0x00023e0000047ab9 */ /* 0x000fe20000000a00 */
[----:B------:R-:W-:Y:S01]  /*3b90*/  UIADD3 UR38, UR38, 0x1, URZ ;  /* 0x0000000126267890 */ /* 0x000fe2000fffe03f */
[----:B------:R-:W-:Y:S01]  /*3ba0*/  PRMT R0, RZ, 0x7610, R0 ;  /* 0x00007610ff007816 */ /* 0x000fe20000000000 */
[----:B------:R-:W-:Y:S01]  /*3bb0*/  UMOV UR47, 0xffffffff ;  /* 0xffffffff002f7882 */ /* 0x000fe20000000000 */
[----:B------:R-:W-:Y:S01]  /*3bc0*/  IADD3.X R17, R17, UR42, RZ, P0, !PT ;  /* 0x0000002a11117c10 */ /* 0x000fe200087fe4ff */
[----:B------:R-:W-:Y:S01]  /*3bd0*/  UISETP.NE.AND UP0, UPT, UR38, 0x3, UPT ;  /* 0x000000032600788c */ /* 0x000fe2000bf05270 */
[----:B------:R-:W-:Y:S01]  /*3be0*/  ISETP.GE.U32.AND P0, PT, R16, UR4, PT ;  /* 0x0000000410007c0c */ /* 0x000fe2000bf06070 */
[----:B------:R-:W-:Y:S02]  /*3bf0*/  IMAD.MOV.U32 R23, RZ, RZ, -0x1 ;  /* 0xffffffffff177424 */ /* 0x000fe400078e00ff */
[----:B------:R-:W-:Y:S01]  /*3c00*/  USEL UR38, UR38, URZ, UP0 ;  /* 0x0000003f26267287 */ /* 0x000fe20008000000 */
[----:B------:R-:W-:Y:S01]  /*3c10*/  ISETP.GE.U32.AND.EX P0, PT, R17, UR5, PT, P0 ;  /* 0x0000000511007c0c */ /* 0x000fe2000bf06100 */
[----:B------:R-:W-:-:S12]  /*3c20*/  IMAD.MOV.U32 R62, RZ, RZ, -0x1 ;  /* 0xffffffffff3e7424 */ /* 0x000fd800078e00ff */
[----:B------:R-:W-:Y:S05]  /*3c30*/  @P0 BRA `(.L_x_74) ;  /* 0x0000000400680947 */ /* 0x000fea0003800000 */
[----:B-1----:R-:W1:Y:S01]  /*3c40*/  S2R R12, SR_CTAID.X ;  /* 0x00000000000c7919 */ /* 0x002e620000002500 */
[----:B------:R-:W2:Y:S01]  /*3c50*/  LDC.64 R10, c[0x0][0x8d0] ;  /* 0x00023400ff0a7b82 */ /* 0x000ea20000000a00 */
[----:B------:R-:W-:Y:S01]  /*3c60*/  ULDC UR4, c[0x0][0x150] ;  /* 0x0000540000047ab9 */ /* 0x000fe20000000800 */
[----:B------:R-:W-:Y:S01]  /*3c70*/  IMAD.MOV.U32 R8, RZ, RZ, R16 ;  /* 0x000000ffff087224 */ /* 0x000fe200078e0010 */
[----:B------:R-:W4:Y:S01]  /*3c80*/  S2R R24, SR_CTAID.Y ;  /* 0x0000000000187919 */ /* 0x000f220000002600 */
[----:B------:R-:W-:-:S04]  /*3c90*/  IMAD.MOV.U32 R9, RZ, RZ, R17 ;  /* 0x000000ffff097224 */ /* 0x000fc800078e0011 */
[----:B------:R-:W3:Y:S08]  /*3ca0*/  LDC R25, c[0x0][0x144] ;  /* 0x00005100ff197b82 */ /* 0x000ef00000000800 */
[----:B------:R-:W3:Y:S08]  /*3cb0*/  LDC R0, c[0x0][0x8d8] ;  /* 0x00023600ff007b82 */ /* 0x000ef00000000800 */
[----:B------:R-:W3:Y:S01]  /*3cc0*/  LDC.64 R14, c[0x0][0x8c8] ;  /* 0x00023200ff0e7b82 */ /* 0x000ee20000000a00 */
[----:B--2---:R-:W-:-:S04]  /*3cd0*/  ISETP.NE.U32.AND P0, PT, R10, RZ, PT ;  /* 0x000000ff0a00720c */ /* 0x004fc80003f05070 */
[----:B------:R-:W-:Y:S02]  /*3ce0*/  ISETP.NE.AND.EX P0, PT, R11, RZ, PT, P0 ;  /* 0x000000ff0b00720c */ /* 0x000fe40003f05300 */
[----:B-1----:R-:W-:-:S05]  /*3cf0*/  I2FP.F32.U32 R3, R12 ;  /* 0x0000000c00037245 */ /* 0x002fca0000201000 */
[----:B------:R-:W-:-:S04]  /*3d00*/  FMUL R3, R3, UR4 ;  /* 0x0000000403037c20 */ /* 0x000fc80008400000 */
[----:B------:R1:W2:Y:S02]  /*3d10*/  F2I.U32.TRUNC.NTZ R23, R3 ;  /* 0x0000000300177305 */ /* 0x0002a4000020f000 */
[----:B----4-:R-:W-:Y:S05]  /*3d20*/  @!P0 BRA `(.L_x_75) ;  /* 0x0000000000288947 */ /* 0x010fea0003800000 */
[----:B-1----:R-:W1:Y:S02]  /*3d30*/  LDC R3, c[0x0][0x8dc] ;  /* 0x00023700ff037b82 */ /* 0x002e640000000800 */
[----:B-1----:R-:W-:-:S05]  /*3d40*/  IADD3 R3, P0, R16, R3, RZ ;  /* 0x0000000310037210 */ /* 0x002fca0007f1e0ff */
        /* <DEDUP_REMOVED lines=8> */
.L_x_75:
[----:B------:R-:W4:Y:S01]  /*3dd0*/  LDC.64 R20, c[0x0][0x8e8] ;  /* 0x00023a00ff147b82 */ /* 0x000f220000000a00 */
[-C--:B---3--:R-:W-:Y:S01]  /*3de0*/  SHF.R.U64 R31, R8, R0.reuse, R9 ;  /* 0x00000000081f7219 */ /* 0x088fe20000001209 */
[----:B--2---:R-:W-:Y:S01]  /*3df0*/  IMAD.MOV R23, RZ, RZ, -R23 ;  /* 0x000000ffff177224 */ /* 0x004fe200078e0a17 */
[----:B------:R-:W-:Y:S01]  /*3e00*/  SHF.R.U32.HI R0, RZ, R0, R9 ;  /* 0x00000000ff007219 */ /* 0x000fe20000011609 */
[----:B------:R-:W-:Y:S01]  /*3e10*/  ULDC UR4, c[0x0][0x154] ;  /* 0x0000550000047ab9 */ /* 0x000fe20000000800 */
[----:B-1----:R-:W-:Y:S01]  /*3e20*/  IADD3 R3, P0, RZ, -R31, RZ ;  /* 0x8000001fff037210 */ /* 0x002fe20007f1e0ff */
[----:B------:R-:W-:Y:S02]  /*3e30*/  IMAD R26, R25, R23, R12 ;  /* 0x00000017191a7224 */ /* 0x000fe400078e020c */
[----:B------:R-:W1:Y:S01]  /*3e40*/  LDC R6, c[0x0][0x8c0] ;  /* 0x00023000ff067b82 */ /* 0x000e620000000800 */
[----:B------:R-:W-:Y:S02]  /*3e50*/  IMAD.MOV.U32 R7, RZ, RZ, 0x1 ;  /* 0x00000001ff077424 */ /* 0x000fe400078e00ff */
[----:B------:R-:W-:-:S04]  /*3e60*/  IMAD.X R5, RZ, RZ, ~R0, P0 ;  /* 0x000000ffff057224 */ /* 0x000fc800000e0e00 */
[-C--:B------:R-:W-:Y:S01]  /*3e70*/  IMAD R0, R5, R14.reuse, RZ ;  /* 0x0000000e05007224 */ /* 0x080fe200078e02ff */
[----:B------:R-:W2:Y:S01]  /*3e80*/  LDC R8, c[0x0][0x8b0] ;  /* 0x00022c00ff087b82 */ /* 0x000ea20000000800 */
[----:B------:R-:W-:-:S04]  /*3e90*/  IMAD.WIDE.U32 R4, R3, R14, R16 ;  /* 0x0000000e03047225 */ /* 0x000fc800078e0010 */
[----:B------:R-:W-:Y:S01]  /*3ea0*/  IMAD R3, R3, R15, R0 ;  /* 0x0000000f03037224 */ /* 0x000fe200078e0200 */
[----:B------:R-:W-:Y:S02]  /*3eb0*/  I2FP.F32.U32 R0, R24 ;  /* 0x0000001800007245 */ /* 0x000fe40000201000 */
[----:B------:R-:W3:Y:S01]  /*3ec0*/  LDC R28, c[0x0][0x900] ;  /* 0x00024000ff1c7b82 */ /* 0x000ee20000000800 */
[----:B------:R-:W-:Y:S01]  /*3ed0*/  IMAD.IADD R3, R5, 0x1, R3 ;  /* 0x0000000105037824 */ /* 0x000fe200078e0203 */
[----:B----4-:R-:W-:Y:S01]  /*3ee0*/  ISETP.NE.U32.AND P0, PT, R20, RZ, PT ;  /* 0x000000ff1400720c */ /* 0x010fe20003f05070 */
[----:B------:R-:W-:Y:S01]  /*3ef0*/  FMUL R0, R0, UR4 ;  /* 0x0000000400007c20 */ /* 0x000fe20008400000 */
[----:B------:R-:W-:Y:S02]  /*3f00*/  IMAD.MOV.U32 R5, RZ, RZ, -0x1 ;  /* 0xffffffffff057424 */ /* 0x000fe400078e00ff */
[----:B------:R-:W-:Y:S01]  /*3f10*/  ISETP.NE.AND.EX P0, PT, R21, RZ, PT, P0 ;  /* 0x000000ff1500720c */ /* 0x000fe20003f05300 */
[----:B------:R4:W3:Y:S01]  /*3f20*/  F2I.U32.TRUNC.NTZ R13, R0 ;  /* 0x00000000000d7305 */ /* 0x0008e2000020f000 */
[----:B------:R-:W4:Y:S01]  /*3f30*/  LDC R15, c[0x0][0x148] ;  /* 0x00005200ff0f7b82 */ /* 0x000f220000000800 */
[----:B-1----:R-:W-:-:S02]  /*3f40*/  SHF.R.U64 R12, R4, R6, R3 ;  /* 0x00000006040c7219 */ /* 0x002fc40000001203 */
[----:B------:R-:W-:-:S05]  /*3f50*/  SHF.R.U32.HI R3, RZ, R6, R3 ;  /* 0x00000006ff037219 */ /* 0x000fca0000011603 */
[----:B------:R-:W1:Y:S01]  /*3f60*/  LDC R25, c[0x0][0x8a8] ;  /* 0x00022a00ff197b82 */ /* 0x000e620000000800 */
[-CC-:B--2---:R-:W-:Y:S02]  /*3f70*/  SHF.R.U64 R10, R12, R8.reuse, R3.reuse ;  /* 0x000000080c0a7219 */ /* 0x184fe40000001203 */
[----:B------:R-:W-:-:S05]  /*3f80*/  SHF.R.U32.HI R3, RZ, R8, R3 ;  /* 0x00000008ff037219 */ /* 0x000fca0000011603 */
[----:B------:R-:W2:Y:S01]  /*3f90*/  LDC R27, c[0x0][0x8f0] ;  /* 0x00023c00ff1b7b82 */ /* 0x000ea20000000800 */
[-C--:B---3--:R-:W-:Y:S02]  /*3fa0*/  SHF.L.U32 R4, R5, R28.reuse, RZ ;  /* 0x0000001c05047219 */ /* 0x088fe400000006ff */
[-CC-:B------:R-:W-:Y:S02]  /*3fb0*/  SHF.R.U64 R14, R10, R28.reuse, R3.reuse ;  /* 0x0000001c0a0e7219 */ /* 0x180fe40000001203 */
[----:B------:R-:W-:Y:S02]  /*3fc0*/  SHF.R.U32.HI R5, RZ, R28, R3 ;  /* 0x0000001cff057219 */ /* 0x000fe40000011603 */
[----:B------:R-:W-:Y:S01]  /*3fd0*/  LOP3.LUT R23, RZ, R4, RZ, 0x33, !PT ;  /* 0x00000004ff177212 */ /* 0x000fe200078e33ff */
[----:B------:R-:W3:Y:S01]  /*3fe0*/  LDC R29, c[0x0][0x8e0] ;  /* 0x00023800ff1d7b82 */ /* 0x000ee20000000800 */
[----:B------:R-:W-:Y:S01]  /*3ff0*/  SHF.L.U32 R28, R7, R28, RZ ;  /* 0x0000001c071c7219 */ /* 0x000fe200000006ff */
[----:B------:R-:W-:-:S06]  /*4000*/  IMAD.MOV.U32 R4, RZ, RZ, R14 ;  /* 0x000000ffff047224 */ /* 0x000fcc00078e000e */
        /* <DEDUP_REMOVED lines=12> */
.L_x_76:
[----:B------:R-:W-:Y:S01]  /*40d0*/  ISETP.NE.AND P0, PT, R2, 0x1, PT ;  /* 0x000000010200780c */ /* 0x000fe20003f05270 */
[----:B------:R-:W-:Y:S01]  /*40e0*/  IMAD.MOV R13, RZ, RZ, -R13 ;  /* 0x000000ffff0d7224 */ /* 0x000fe200078e0a0d */
[----:B--2-4-:R-:W-:Y:S01]  /*40f0*/  SHF.R.U64 R0, R4, R27, R5 ;  /* 0x0000001b04007219 */ /* 0x014fe20000001205 */
[----:B-1----:R-:W-:Y:S01]  /*4100*/  VIADD R5, R25, 0xffffffff ;  /* 0xffffffff19057836 */ /* 0x002fe20000000000 */
[----:B------:R-:W-:Y:S02]  /*4110*/  LOP3.LUT R23, R10, R23, RZ, 0xc0, !PT ;  /* 0x000000170a177212 */ /* 0x000fe400078ec0ff */
[----:B------:R-:W-:Y:S01]  /*4120*/  R2UR UR47, R31 ;  /* 0x000000001f2f72ca */ /* 0x000fe200000e0000 */
[----:B------:R-:W-:Y:S01]  /*4130*/  IMAD.MOV R3, RZ, RZ, -R0 ;  /* 0x000000ffff037224 */ /* 0x000fe200078e0a00 */
[----:B------:R-:W-:Y:S01]  /*4140*/  LOP3.LUT R5, R12, R5, RZ, 0xc0, !PT ;  /* 0x000000050c057212 */ /* 0x000fe200078ec0ff */
[----:B------:R-:W-:Y:S02]  /*4150*/  IMAD R23, R28, R0, R23 ;  /* 0x000000001c177224 */ /* 0x000fe400078e0217 */
[----:B---3--:R-:W-:-:S02]  /*4160*/  IMAD R0, R3, R29, R14 ;  /* 0x0000001d03007224 */ /* 0x008fc400078e020e */
[----:B------:R-:W-:Y:S02]  /*4170*/  @P0 IMAD R26, R15, R13, R24 ;  /* 0x0000000d0f1a0224 */ /* 0x000fe400078e0218 */
[----:B------:R-:W-:Y:S02]  /*4180*/  IMAD R0, R0, R25, R5 ;  /* 0x0000001900007224 */ /* 0x000fe400078e0205 */
[----:B------:R-:W-:Y:S02]  /*4190*/  IMAD R23, R23, R30, R26 ;  /* 0x0000001e17177224 */ /* 0x000fe400078e021a */
[----:B------:R-:W-:-:S03]  /*41a0*/  IMAD.MOV.U32 R3, RZ, RZ, 0x1 ;  /* 0x00000001ff037424 */ /* 0x000fc600078e00ff */
[----:B------:R-:W-:Y:S02]  /*41b0*/  SEL R62, R0, R23, !P0 ;  /* 0x00000017003e7207 */ /* 0x000fe40004000000 */
[----:B------:R-:W-:Y:S02]  /*41c0*/  SEL R23, R23, R0, !P0 ;  /* 0x0000000017177207 */ /* 0x000fe40004000000 */
[----:B------:R-:W-:-:S07]  /*41d0*/  PRMT R0, R3, 0x7610, R0 ;  /* 0x0000761003007816 */ /* 0x000fce0000000000 */
.L_x_74:
[----:B------:R-:W-:Y:S01]  /*41e0*/  UIADD3 UR48, UR10, 0x1, URZ ;  /* 0x000000010a307890 */ /* 0x000fe2000fffe03f */
[----:B------:R-:W-:Y:S01]  /*41f0*/  LOP3.LUT P0, RZ, R0, 0xff, RZ, 0xc0, !PT ;  /* 0x000000ff00ff7812 */ /* 0x000fe2000780c0ff */
[----:B------:R-:W-:Y:S02]  /*4200*/  ULOP3.LUT UR43, UR8, 0x7, URZ, 0xc0, !UPT ;  /* 0x00000007082b7892 */ /* 0x000fe4000f8ec03f */
[----:B------:R-:W-:Y:S02]  /*4210*/  UISETP.NE.AND UP0, UPT, UR48, 0x3, UPT ;  /* 0x000000033000788c */ /* 0x000fe4000bf05270 */
[----:B------:R-:W-:Y:S02]  /*4220*/  UIADD3 UR39, UR39, 0x2, URZ ;  /* 0x0000000227277890 */ /* 0x000fe4000fffe03f */
[----:B------:R-:W-:Y:S02]  /*4230*/  USEL UR49, URZ, 0x1, UP0 ;  /* 0x000000013f317887 */ /* 0x000fe40008000000 */
[----:B------:R-:W-:-:S02]  /*4240*/  USEL UR48, UR48, URZ, UP0 ;  /* 0x0000003f30307287 */ /* 0x000fc40008000000 */
[----:B------:R-:W-:Y:S02]  /*4250*/  ULOP3.LUT UR49, UR9, UR49, URZ, 0x3c, !UPT ;  /* 0x0000003109317292 */ /* 0x000fe4000f8e3c3f */
[----:B------:R-:W-:Y:S10]  /*4260*/  @P0 BRA `(.L_x_77) ;  /* 0xffffffd400480947 */ /* 0x000ff4000383ffff */
[----:B------:R-:W-:-:S13]  /*4270*/  PLOP3.LUT P0, PT, PT, PT, PT, 0x8, 0x0 ;  /* 0x000000000000781c */ /* 0x000fda0003f0e170 */
.L_x_23:
[----:B------:R-:W-:Y:S05]  /*4280*/  @P0 BRA `(.L_x_15) ;  /* 0x0000002800b80947 */ /* 0x000fea0003800000 */
[----:B------:R-:W-:Y:S01]  /*4290*/  ULDC.64 UR6, c[0x0][0x588] ;  /* 0x0001620000067ab9 */ /* 0x000fe20000000a00 */
[----:B------:R-:W-:Y:S01]  /*42a0*/  ISETP.NE.AND.EX P1, PT, R70, RZ, PT, P1 ;  /* 0x000000ff4600720c */ /* 0x000fe20003f25310 */
[----:B------:R-:W-:-:S04]  /*42b0*/  DEPBAR.LE SB0, 0x0 ;  /* 0x000080000000791a */ /* 0x000fc80000000000 */
[----:B------:R-:W-:Y:S01]  /*42c0*/  ISETP.NE.U32.AND P0, PT, RZ, UR6, PT ;  /* 0x00000006ff007c0c */ /* 0x000fe2000bf05070 */
[----:B------:R-:W-:Y:S03]  /*42d0*/  BSSY B0, `(.L_x_78) ;  /* 0x0000014000007945 */ /* 0x000fe60003800000 */
[----:B------:R-:W-:-:S13]  /*42e0*/  ISETP.NE.AND.EX P0, PT, RZ, UR7, PT, P0 ;  /* 0x00000007ff007c0c */ /* 0x000fda000bf05300 */
[----:B------:R-:W-:Y:S05]  /*42f0*/  @P0 BRA P1, `(.L_x_79) ;  /* 0x0000000000440947 */ /* 0x000fea0000800000 */
[----:B------:R-:W-:-:S04]  /*4300*/  ISETP.NE.U32.AND P0, PT, R69, RZ, PT ;  /* 0x000000ff4500720c */ /* 0x000fc80003f05070 */
[----:B------:R-:W-:-:S13]  /*4310*/  ISETP.NE.AND.EX P0, PT, R70, RZ, PT, P0 ;  /* 0x000000ff4600720c */ /* 0x000fda0003f05300 */
[----:B------:R-:W-:Y:S05]  /*4320*/  @!P0 BRA `(.L_x_80) ;  /* 0x00000000002c8947 */ /* 0x000fea0003800000 */
[----:B------:R-:W-:-:S13]  /*4330*/  LOP3.LUT P0, RZ, R58, 0xff, RZ, 0xc0, !PT ;  /* 0x000000ff3aff7812 */ /* 0x000fda000780c0ff */
[----:B------:R-:W-:Y:S05]  /*4340*/  @!P0 BRA `(.L_x_81) ;  /* 0x0000000000108947 */ /* 0x000fea0003800000 */
[----:B-----5:R-:W-:-:S13]  /*4350*/  FSETP.NEU.AND P0, PT, R59, RZ, PT ;  /* 0x000000ff3b00720b */ /* 0x020fda0003f0d000 */
[----:B------:R-:W-:Y:S05]  /*4360*/  @!P0 BREAK B0 ;  /* 0x0000000000008942 */ /* 0x000fea0003800000 */
[----:B------:R-:W-:Y:S05]  /*4370*/  @P0 BRA `(.L_x_79) ;  /* 0x0000000000240947 */ /* 0x000fea0003800000 */
[----:B------:R-:W-:Y:S05]  /*4380*/  BRA `(.L_x_15) ;  /* 0x0000002800787947 */ /* 0x000fea0003800000 */
.L_x_81:
[----:B------:R-:W-:-:S04]  /*4390*/  ISETP.NE.U32.AND P0, PT, RZ, UR6, PT ;  /* 0x00000006ff007c0c */ /* 0x000fc8000bf05070 */
[----:B------:R-:W-:-:S13]  /*43a0*/  ISETP.NE.AND.EX P0, PT, RZ, UR7, PT, P0 ;  /* 0x00000007ff007c0c */ /* 0x000fda000bf05300 */
[----:B------:R-:W-:Y:S05]  /*43b0*/  @!P0 BREAK B0 ;  /* 0x0000000000008942 */ /* 0x000fea0003800000 */
[----:B------:R-:W-:Y:S05]  /*43c0*/  @P0 BRA `(.L_x_79) ;  /* 0x0000000000100947 */ /* 0x000fea0003800000 */
[----:B------:R-:W-:Y:S05]  /*43d0*/  BRA `(.L_x_15) ;  /* 0x0000002800647947 */ /* 0x000fea0003800000 */
.L_x_80:
[----:B-----5:R-:W-:-:S13]  /*43e0*/  FSETP.NEU.AND P0, PT, R59, RZ, PT ;  /* 0x000000ff3b00720b */ /* 0x020fda0003f0d000 */
[----:B------:R-:W-:Y:S05]  /*43f0*/  @!P0 BREAK B0 ;  /* 0x0000000000008942 */ /* 0x000fea0003800000 */
[----:B------:R-:W-:Y:S05]  /*4400*/  @!P0 BRA `(.L_x_15) ;  /* 0x0000002800588947 */ /* 0x000fea0003800000 */
.L_x_79:
[----:B-1----:R-:W-:Y:S05]  /*4410*/  BSYNC B0 ;  /* 0x0000000000007941 */ /* 0x002fea0003800000 */
.L_x_78:
[----:B------:R-:W-:-:S04]  /*4420*/  LOP3.LUT R19, R19, 0x1, RZ, 0xfc, !PT ;  /* 0x0000000113137812 */ /* 0x000fc800078efcff */
[----:B------:R-:W-:-:S13]  /*4430*/  ISETP.NE.AND P0, PT, R19, 0x3, PT ;  /* 0x000000031300780c */ /* 0x000fda0003f05270 */
[----:B------:R-:W-:Y:S05]  /*4440*/  @!P0 BRA `(.L_x_82) ;  /* 0x0000000000048947 */ /* 0x000fea0003800000 */
[----:B------:R-:W-:Y:S01]  /*4450*/  BPT.TRAP 0x1 ;  /* 0x000000040000795c */ /* 0x000fe20000300000 */
.L_x_82:
[----:B------:R-:W1:Y:S01]  /*4460*/  S2UR UR5, SR_CgaCtaId ;  /* 0x00000000000579c3 */ /* 0x000e620000008800 */
[----:B------:R-:W-:Y:S02]  /*4470*/  UMOV UR4, 0x400 ;  /* 0x0000040000047882 */ /* 0x000fe40000000000 */
[----:B-1----:R-:W-:-:S04]  /*4480*/  ULEA UR4, UR5, UR4, 0x18 ;  /* 0x0000000405047291 */ /* 0x002fc8000f8ec03f */
[----:B------:R-:W-:-:S04]  /*4490*/  ULEA UR4, UR38, UR4, 0x3 ;  /* 0x0000000426047291 */ /* 0x000fc8000f8e183f */
[----:B------:R-:W-:-:S04]  /*44a0*/  UIADD3 UR4, UR4, 0x98, URZ ;  /* 0x0000009804047890 */ /* 0x000fc8000fffe03f */
[----:B------:R-:W-:-:S09]  /*44b0*/  UPRMT UR4, UR5, 0x654, UR4 ;  /* 0x0000065405047896 */ /* 0x000fd20008000004 */
[----:B------:R-:W-:Y:S01]  /*44c0*/  SYNCS.ARRIVE.TRANS64.RED.A1T0 RZ, [UR4], RZ ;  /* 0x000000ffffff79a7 */ /* 0x000fe20008100404 */
[----:B------:R-:W-:Y:S05]  /*44d0*/  BRA `(.L_x_15) ;  /* 0x0000002800247947 */ /* 0x000fea0003800000 */
.L_x_14:
[----:B------:R-:W-:Y:S01]  /*44e0*/  ULDC.64 UR4, c[0x0][0x8f8] ;  /* 0x00023e0000047ab9 */ /* 0x000fe20000000a00 */
[----:B------:R-:W-:Y:S01]  /*44f0*/  PRMT R8, RZ, 0x7610, R8 ;  /* 0x00007610ff087816 */ /* 0x000fe20000000008 */
[----:B------:R-:W-:Y:S01]  /*4500*/  IMAD.MOV.U32 R21, RZ, RZ, -0x1 ;  /* 0xffffffffff157424 */ /* 0x000fe200078e00ff */
[----:B------:R-:W-:Y:S01]  /*4510*/  ISETP.GE.U32.AND P1, PT, R16, UR4, PT ;  /* 0x0000000410007c0c */ /* 0x000fe2000bf26070 */
[----:B------:R-:W-:Y:S02]  /*4520*/  IMAD.MOV.U32 R20, RZ, RZ, -0x1 ;  /* 0xffffffffff147424 */ /* 0x000fe400078e00ff */
[----:B------:R-:W-:Y:S01]  /*4530*/  IMAD.MOV.U32 R13, RZ, RZ, -0x1 ;  /* 0xffffffffff0d7424 */ /* 0x000fe200078e00ff */
[----:B------:R-:W-:-:S13]  /*4540*/  ISETP.GE.U32.AND.EX P1, PT, R17, UR5, PT, P1 ;  /* 0x0000000511007c0c */ /* 0x000fda000bf26110 */
        /* <DEDUP_REMOVED lines=19> */
.L_x_84:
        /* <DEDUP_REMOVED lines=10> */
[----:B------:R-:W-:-:S03]  /*4720*/  IMAD R13, R13, R27, R8 ;  /* 0x0000001b0d0d7224 */ /* 0x000fc600078e0208 */
[----:B------:R-:W5:Y:S01]  /*4730*/  LDC R29, c[0x0][0x900] ;  /* 0x00024000ff1d7b82 */ /* 0x000f620000000800 */
[----:B------:R-:W-:Y:S01]  /*4740*/  IMAD.IADD R11, R11, 0x1, R13 ;  /* 0x000000010b0b7824 */ /* 0x000fe200078e020d */
[----:B--2---:R-:W-:-:S04]  /*4750*/  ISETP.NE.U32.AND P1, PT, R30, RZ, PT ;  /* 0x000000ff1e00720c */ /* 0x004fc80003f25070 */
[----:B------:R-:W-:Y:S02]  /*4760*/  ISETP.NE.AND.EX P1, PT, R31, RZ, PT, P1 ;  /* 0x000000ff1f00720c */ /* 0x000fe40003f25310 */
[----:B------:R-:W2:Y:S01]  /*4770*/  LDC R26, c[0x0][0x8a8] ;  /* 0x00022a00ff1a7b82 */ /* 0x000ea20000000800 */
[-CC-:B---3--:R-:W-:Y:S01]  /*4780*/  SHF.R.U64 R20, R10, R12.reuse, R11.reuse ;  /* 0x0000000c0a147219 */ /* 0x188fe2000000120b */
[----:B------:R-:W-:Y:S01]  /*4790*/  IMAD.MOV.U32 R10, RZ, RZ, -0x1 ;  /* 0xffffffffff0a7424 */ /* 0x000fe200078e00ff */
[----:B------:R-:W-:-:S05]  /*47a0*/  SHF.R.U32.HI R11, RZ, R12, R11 ;  /* 0x0000000cff0b7219 */ /* 0x000fca000001160b */
[----:B------:R-:W3:Y:S01]  /*47b0*/  LDC R28, c[0x0][0x8f0] ;  /* 0x00023c00ff1c7b82 */ /* 0x000ee20000000800 */
[-CC-:B----4-:R-:W-:Y:S02]  /*47c0*/  SHF.R.U64 R25, R20, R14.reuse, R11.reuse ;  /* 0x0000000e14197219 */ /* 0x190fe4000000120b */
[----:B------:R-:W-:-:S05]  /*47d0*/  SHF.R.U32.HI R8, RZ, R14, R11 ;  /* 0x0000000eff087219 */ /* 0x000fca000001160b */
[----:B------:R-:W4:Y:S01]  /*47e0*/  LDC R32, c[0x0][0x8e0] ;  /* 0x00023800ff207b82 */ /* 0x000f220000000800 */
[-C--:B-----5:R-:W-:Y:S02]  /*47f0*/  SHF.L.U32 R10, R10, R29.reuse, RZ ;  /* 0x0000001d0a0a7219 */ /* 0x0a0fe400000006ff */
[-CC-:B------:R-:W-:Y:S02]  /*4800*/  SHF.R.U64 R27, R25, R29.reuse, R8.reuse ;  /* 0x0000001d191b7219 */ /* 0x180fe40000001208 */
[----:B------:R-:W-:Y:S02]  /*4810*/  LOP3.LUT R36, RZ, R10, RZ, 0x33, !PT ;  /* 0x0000000aff247212 */ /* 0x000fe400078e33ff */
[----:B------:R-:W-:Y:S01]  /*4820*/  SHF.R.U32.HI R11, RZ, R29, R8 ;  /* 0x0000001dff0b7219 */ /* 0x000fe20000011608 */
[----:B------:R-:W1:Y:S01]  /*4830*/  LDC R33, c[0x0][0x8b8] ;  /* 0x00022e00ff217b82 */ /* 0x000e620000000800 */
[----:B------:R-:W-:Y:S01]  /*4840*/  IMAD.MOV.U32 R10, RZ, RZ, R27 ;  /* 0x000000ffff0a7224 */ /* 0x000fe200078e001b */
[----:B------:R-:W-:Y:S06]  /*4850*/  @!P1 BRA `(.L_x_85) ;  /* 0x0000000000289947 */ /* 0x000fec0003800000 */
        /* <DEDUP_REMOVED lines=10> */
.L_x_85:
[----:B------:R-:W-:Y:S01]  /*4900*/  ISETP.NE.AND P1, PT, R2, 0x1, PT ;  /* 0x000000010200780c */ /* 0x000fe20003f25270 */
[----:B------:R-:W-:Y:S01]  /*4910*/  IMAD.MOV.U32 R13, RZ, RZ, R23 ;  /* 0x000000ffff0d7224 */ /* 0x000fe200078e0017 */
[----:B---3--:R-:W-:Y:S01]  /*4920*/  SHF.R.U64 R8, R10, R28, R11 ;  /* 0x0000001c0a087219 */ /* 0x008fe2000000120b */
[----:B--2---:R-:W-:Y:S01]  /*4930*/  VIADD R11, R26, 0xffffffff ;  /* 0xffffffff1a0b7836 */ /* 0x004fe20000000000 */
[----:B------:R-:W-:Y:S02]  /*4940*/  SHF.L.U32 R34, R34, R29, RZ ;  /* 0x0000001d22227219 */ /* 0x000fe400000006ff */
[----:B------:R-:W-:Y:S01]  /*4950*/  LOP3.LUT R7, R25, R36, RZ, 0xc0, !PT ;  /* 0x0000002419077212 */ /* 0x000fe200078ec0ff */
[----:B------:R-:W-:-:S04]  /*4960*/  IMAD.MOV R10, RZ, RZ, -R8 ;  /* 0x000000ffff0a7224 */ /* 0x000fc800078e0a08 */
[----:B------:R-:W-:Y:S01]  /*4970*/  IMAD R8, R34, R8, R7 ;  /* 0x0000000822087224 */ /* 0x000fe200078e0207 */
[----:B------:R-:W-:Y:S01]  /*4980*/  LOP3.LUT R7, R20, R11, RZ, 0xc0, !PT ;  /* 0x0000000b14077212 */ /* 0x000fe200078ec0ff */
[----:B------:R-:W-:Y:S02]  /*4990*/  @P1 IMAD R3, R9, R24, R6 ;  /* 0x0000001809031224 */ /* 0x000fe400078e0206 */
[----:B----4-:R-:W-:Y:S02]  /*49a0*/  IMAD R6, R10, R32, R27 ;  /* 0x000000200a067224 */ /* 0x010fe400078e021b */
[----:B-1----:R-:W-:Y:S02]  /*49b0*/  IMAD R3, R8, R33, R3 ;  /* 0x0000002108037224 */ /* 0x002fe400078e0203 */
[----:B------:R-:W-:Y:S02]  /*49c0*/  IMAD R6, R6, R26, R7 ;  /* 0x0000001a06067224 */ /* 0x000fe400078e0207 */
[----:B------:R-:W-:-:S03]  /*49d0*/  IMAD.MOV.U32 R8, RZ, RZ, 0x1 ;  /* 0x00000001ff087424 */ /* 0x000fc600078e00ff */
[----:B------:R-:W-:Y:S02]  /*49e0*/  SEL R20, R6, R3, !P1 ;  /* 0x0000000306147207 */ /* 0x000fe40004800000 */
[----:B------:R-:W-:-:S07]  /*49f0*/  SEL R21, R3, R6, !P1 ;  /* 0x0000000603157207 */ /* 0x000fce0004800000 */
.L_x_83:
[----:B------:R-:W-:-:S08]  /*4a00*/  NOP ;  /* 0x0000000000007918 */ /* 0x000fd00000000000 */
[----:B------:R-:W2:-:S00]  /*4a10*/  USETMAXREG.DEALLOC.CTAPOOL 0x28 ;  /* 0x00000028000079c8 */ /* 0x000e8000080e0500 */
[----:B--2---:R-:W-:-:S13]  /*4a20*/  ISETP.NE.AND P1, PT, R0, 0x1, PT ;  /* 0x000000010000780c */ /* 0x004fda0003f25270 */
[----:B------:R-:W-:Y:S05]  /*4a30*/  @!P1 BRA `(.L_x_15) ;  /* 0x0000002000cc9947 */ /* 0x000fea0003800000 */
[----:B------:R-:W-:Y:S05]  /*4a40*/  @!P4 BRA `(.L_x_86) ;  /* 0x000000100050c947 */ /* 0x000fea0003800000 */
[----:B------:R-:W-:-:S13]  /*4a50*/  ISETP.NE.OR P0, PT, R0, 0x2, P0 ;  /* 0x000000020000780c */ /* 0x000fda0000705670 */
[----:B------:R-:W-:Y:S05]  /*4a60*/  @P0 BRA `(.L_x_15) ;  /* 0x0000002000c00947 */ /* 0x000fea0003800000 */
[----:B------:R-:W-:-:S13]  /*4a70*/  LOP3.LUT P1, RZ, R8, 0xff, RZ, 0xc0, !PT ;  /* 0x000000ff08ff7812 */ /* 0x000fda000782c0ff */
[----:B------:R-:W-:Y:S05]  /*4a80*/  @!P1 BRA `(.L_x_87) ;  /* 0x0000000000189947 */ /* 0x000fea0003800000 */
[----:B------:R-:W-:Y:S01]  /*4a90*/  UMOV UR4, 0x400 ;  /* 0x0000040000047882 */ /* 0x000fe20000000000 */
[----:B------:R-:W-:Y:S01]  /*4aa0*/  IMAD.MOV.U32 R0, RZ, RZ, RZ ;  /* 0x000000ffff007224 */ /* 0x000fe200078e00ff */
[----:B-1----:R-:W-:-:S04]  /*4ab0*/  ULEA UR4, UR41, UR4, 0x18 ;  /* 0x0000000429047291 */ /* 0x002fc8000f8ec03f */
[----:B------:R-:W-:-:S05]  /*4ac0*/  SHF.L.U32 R0, R0, 0x1f, RZ ;  /* 0x0000001f00007819 */ /* 0x000fca00000006ff */
[----:B------:R-:W1:Y:S02]  /*4ad0*/  SYNCS.PHASECHK.TRANS64.TRYWAIT P0, [UR4+0xb8], R0 ;  /* 0x0000b800ff0075a7 */ /* 0x000e640008000144 */
[----:B-1----:R-:W-:Y:S05]  /*4ae0*/  @!P0 BRA `(.L_x_88) ;  /* 0x0000002000fc8947 */ /* 0x002fea0003800000 */
.L_x_87:
[----:B-1----:R-:W-:Y:S01]  /*4af0*/  PRMT R0, RZ, 0x7610, R0 ;  /* 0x00007610ff007816 */ /* 0x002fe20000000000 */
[----:B------:R-:W-:Y:S06]  /*4b00*/  @P3 BRA `(.L_x_89) ;  /* 0x0000000000243947 */ /* 0x000fec0003800000 */
[----:B------:R-:W-:Y:S02]  /*4b10*/  ULDC.64 UR4, c[0x0][0x588] ;  /* 0x0001620000047ab9 */ /* 0x000fe40000000a00 */
[----:B------:R-:W-:-:S04]  /*4b20*/  ISETP.NE.U32.AND P0, PT, RZ, UR4, PT ;  /* 0x00000004ff007c0c */ /* 0x000fc8000bf05070 */
[----:B------:R-:W-:-:S13]  /*4b30*/  ISETP.NE.AND.EX P0, PT, RZ, UR5, PT, P0 ;  /* 0x00000005ff007c0c */ /* 0x000fda000bf05300 */
[----:B------:R-:W-:Y:S05]  /*4b40*/  @!P0 BRA `(.L_x_90) ;  /* 0x00000000000c8947 */ /* 0x000fea0003800000 */
[----:B------:R1:W5:Y:S01]  /*4b50*/  LDG.E R3, desc[UR54][R4.64] ;  /* 0x0000003604037981 */ /* 0x000362000c1e1900 */
[----:B------:R-:W-:Y:S01]  /*4b60*/  IMAD.MOV.U32 R0, RZ, RZ, 0x1 ;  /* 0x00000001ff007424 */ /* 0x000fe200078e00ff */
[----:B------:R-:W-:Y:S06]  /*4b70*/  BRA `(.L_x_89) ;  /* 0x0000000000087947 */ /* 0x000fec0003800000 */
.L_x_90:
[----:B------:R-:W2:Y:S01]  /*4b80*/  LDC R3, c[0x0][0x580] ;  /* 0x00016000ff037b82 */ /* 0x000ea20000000800 */
[----:B------:R-:W-:-:S07]  /*4b90*/  IMAD.MOV.U32 R0, RZ, RZ, 0x1 ;  /* 0x00000001ff007424 */ /* 0x000fce00078e00ff */
.L_x_89:
[----:B------:R-:W-:Y:S01]  /*4ba0*/  UMOV UR4, URZ ;  /* 0x0000003f00047c82 */ /* 0x000fe20008000000 */
[----:B------:R-:W-:Y:S01]  /*4bb0*/  IMAD.MOV.U32 R8, RZ, RZ, 0x1 ;  /* 0x00000001ff087424 */ /* 0x000fe200078e00ff */
[----:B------:R-:W-:Y:S06]  /*4bc0*/  @!P1 BRA `(.L_x_91) ;  /* 0x0000000c004c9947 */ /* 0x000fec0003800000 */
[----:B------:R-:W3:Y:S01]  /*4bd0*/  LDC R9, c[0x0][0x900] ;  /* 0x00024000ff097b82 */ /* 0x000ee20000000800 */
[----:B-1----:R-:W-:Y:S01]  /*4be0*/  IMAD.MOV.U32 R4, RZ, RZ, -0x1 ;  /* 0xffffffffff047424 */ /* 0x002fe200078e00ff */
[----:B------:R-:W-:Y:S01]  /*4bf0*/  LOP3.LUT R10, R19, 0x2, RZ, 0xfc, !PT ;  /* 0x00000002130a7812 */ /* 0x000fe200078efcff */
[----:B------:R-:W-:Y:S01]  /*4c00*/  IMAD.MOV.U32 R6, RZ, RZ, 0x1 ;  /* 0x00000001ff067424 */ /* 0x000fe200078e00ff */
[----:B------:R-:W-:Y:S01]  /*4c10*/  ULDC.64 UR14, c[0x0][0x198] ;  /* 0x00006600000e7ab9 */ /* 0x000fe20000000a00 */
[----:B------:R-:W-:Y:S01]  /*4c20*/  IMAD.MOV.U32 R8, RZ, RZ, 0x1 ;  /* 0x00000001ff087424 */ /* 0x000fe200078e00ff */
[----:B------:R-:W-:Y:S01]  /*4c30*/  UMOV UR4, URZ ;  /* 0x0000003f00047c82 */ /* 0x000fe20008000000 */
[----:B------:R-:W-:Y:S01]  /*4c40*/  ULDC.64 UR22, c[0x0][0x588] ;  /* 0x0001620000167ab9 */ /* 0x000fe20000000a00 */
[----:B------:R-:W1:Y:S01]  /*4c50*/  LDC R11, c[0x0][0x8a8] ;  /* 0x00022a00ff0b7b82 */ /* 0x000e620000000800 */
[----:B------:R-:W-:Y:S01]  /*4c60*/  ULDC.64 UR24, c[0x0][0x8f8] ;  /* 0x00023e0000187ab9 */ /* 0x000fe20000000a00 */
[----:B------:R-:W-:Y:S01]  /*4c70*/  ULDC.64 UR26, c[0x0][0x590] ;  /* 0x00016400001a7ab9 */ /* 0x000fe20000000a00 */
[----:B---3--:R-:W-:-:S02]  /*4c80*/  SHF.L.U32 R4, R4, R9, RZ ;  /* 0x0000000904047219 */ /* 0x008fc400000006ff */
[----:B------:R-:W-:Y:S02]  /*4c90*/  SHF.L.U32 R9, R6, R9, RZ ;  /* 0x0000000906097219 */ /* 0x000fe400000006ff */
[----:B------:R-:W-:Y:S01]  /*4ca0*/  LOP3.LUT R12, RZ, R4, RZ, 0x33, !PT ;  /* 0x00000004ff0c7212 */ /* 0x000fe200078e33ff */
[----:B-1----:R-:W-:-:S07]  /*4cb0*/  VIADD R11, R11, 0xffffffff ;  /* 0xffffffff0b0b7836 */ /* 0x002fce0000000000 */
.L_x_111:
[----:B------:R-:W-:Y:S02]  /*4cc0*/  ISETP.NE.U32.AND P0, PT, RZ, UR26, PT ;  /* 0x0000001aff007c0c */ /* 0x000fe4000bf05070 */
[----:B------:R-:W-:Y:S02]  /*4cd0*/  R2UR UR19, R21 ;  /* 0x00000000151372ca */ /* 0x000fe400000e0000 */
[----:B------:R-:W-:Y:S02]  /*4ce0*/  R2UR UR18, R20 ;  /* 0x00000000141272ca */ /* 0x000fe400000e0000 */
[----:B------:R-:W-:-:S09]  /*4cf0*/  ISETP.NE.AND.EX P0, PT, RZ, UR27, PT, P0 ;  /* 0x0000001bff007c0c */ /* 0x000fd2000bf05300 */
[----:B------:R-:W-:Y:S02]  /*4d00*/  USHF.L.U32 UR19, UR19, 0x7, URZ ;  /* 0x0000000713137899 */ /* 0x000fe4000800063f */
[----:B------:R-:W-:Y:S02]  /*4d10*/  USHF.L.U32 UR18, UR18, 0x6, URZ ;  /* 0x0000000612127899 */ /* 0x000fe4000800063f */
[----:B------:R-:W-:Y:S10]  /*4d20*/  @!P0 BRA `(.L_x_92) ;  /* 0x00000000002c8947 */ /* 0x000ff40003800000 */
[----:B------:R-:W-:-:S04]  /*4d30*/  ISETP.NE.U32.AND P1, PT, RZ, UR22, PT ;  /* 0x00000016ff007c0c */ /* 0x000fc8000bf25070 */
[----:B------:R-:W-:-:S13]  /*4d40*/  ISETP.NE.AND.EX P1, PT, RZ, UR23, PT, P1 ;  /* 0x00000017ff007c0c */ /* 0x000fda000bf25310 */
[----:B------:R-:W-:Y:S05]  /*4d50*/  @!P1 BRA `(.L_x_93) ;  /* 0x0000000000189947 */ /* 0x000fea0003800000 */
[----:B------:R-:W1:Y:S01]  /*4d60*/  LDC.64 R4, c[0x0][0x588] ;  /* 0x00016200ff047b82 */ /* 0x000e620000000a00 */
[----:B--2--5:R-:W-:-:S04]  /*4d70*/  IMAD R3, R13, UR26, RZ ;  /* 0x0000001a0d037c24 */ /* 0x024fc8000f8e02ff */
[----:B-1----:R-:W-:-:S05]  /*4d80*/  IMAD.WIDE R4, R3, 0x4, R4 ;  /* 0x0000000403047825 */ /* 0x002fca00078e0204 */
[----:B------:R1:W5:Y:S01]  /*4d90*/  LDG.E R3, desc[UR54][R4.64] ;  /* 0x0000003604037981 */ /* 0x000362000c1e1900 */
[----:B------:R-:W-:Y:S01]  /*4da0*/  IMAD.MOV.U32 R0, RZ, RZ, 0x1 ;  /* 0x00000001ff007424 */ /* 0x000fe200078e00ff */
[----:B------:R-:W-:Y:S06]  /*4db0*/  BRA `(.L_x_92) ;  /* 0x0000000000087947 */ /* 0x000fec0003800000 */
.L_x_93:
[----:B--2--5:R-:W3:Y:S01]  /*4dc0*/  LDC R3, c[0x0][0x580] ;  /* 0x00016000ff037b82 */ /* 0x024ee20000000800 */
[----:B------:R-:W-:-:S07]  /*4dd0*/  IMAD.MOV.U32 R0, RZ, RZ, 0x1 ;  /* 0x00000001ff007424 */ /* 0x000fce00078e00ff */
.L_x_92:
[----:B------:R-:W-:Y:S05]  /*4de0*/  @!P0 BRA `(.L_x_94) ;  /* 0x00000000001c8947 */ /* 0x000fea0003800000 */
[----:B------:R-:W-:-:S13]  /*4df0*/  LOP3.LUT P2, RZ, R0, 0xff, RZ, 0xc0, !PT ;  /* 0x000000ff00ff7812 */ /* 0x000fda000784c0ff */
[----:B-1----:R-:W1:Y:S02]  /*4e00*/  @!P2 LDC.64 R4, c[0x0][0x588] ;  /* 0x00016200ff04ab82 */ /* 0x002e640000000a00 */
[----:B-1----:R-:W-:-:S04]  /*4e10*/  @!P2 ISETP.NE.U32.AND P0, PT, R4, RZ, PT ;  /* 0x000000ff0400a20c */ /* 0x002fc80003f05070 */
[----:B------:R-:W-:Y:S02]  /*4e20*/  @!P2 ISETP.NE.AND.EX P1, PT, R5, RZ, PT, P0 ;  /* 0x000000ff0500a20c */ /* 0x000fe40003f25300 */
[----:B--23-5:R-:W-:Y:S02]  /*4e30*/  @P2 FSETP.EQ.AND P0, PT, R3, RZ, PT ;  /* 0x000000ff0300220b */ /* 0x02cfe40003f02000 */
[----:B------:R-:W-:Y:S01]  /*4e40*/  @!P2 PLOP3.LUT P0, PT, P1, PT, PT, 0x8, 0x0 ;  /* 0x000000000000a81c */ /* 0x000fe20000f0e170 */
[----:B------:R-:W-:-:S12]  /*4e50*/  BRA `(.L_x_95) ;  /* 0x0000000000047947 */ /* 0x000fd80003800000 */
.L_x_94:
[----:B--23-5:R-:W-:-:S13]  /*4e60*/  FSETP.EQ.AND P0, PT, R3, RZ, PT ;  /* 0x000000ff0300720b */ /* 0x02cfda0003f02000 */
.L_x_95:
[----:B------:R-:W-:Y:S02]  /*4e70*/  ISETP.NE.AND P2, PT, R10, 0x3, PT ;  /* 0x000000030a00780c */ /* 0x000fe40003f45270 */
[----:B------:R-:W-:-:S04]  /*4e80*/  ELECT P1, URZ, PT ;  /* 0x00000000003f782f */ /* 0x000fc80003820000 */
[----:B------:R-:W-:-:S07]  /*4e90*/  PLOP3.LUT P0, PT, P1, P0, PT, 0x20, 0x0 ;  /* 0x000000000000781c */ /* 0x000fce0000f00470 */
[----:B------:R-:W-:Y:S06]  /*4ea0*/  @!P2 BRA `(.L_x_96) ;  /* 0x000000000004a947 */ /* 0x000fec0003800000 */
[----:B------:R-:W-:Y:S01]  /*4eb0*/  BPT.TRAP 0x1 ;  /* 0x000000040000795c */ /* 0x000fe20000300000 */
.L_x_96:
[----:B------:R-:W2:Y:S01]  /*4ec0*/  S2UR UR41, SR_CgaCtaId ;  /* 0x00000000002979c3 */ /* 0x000ea20000008800 */
[----:B------:R-:W-:Y:S01]  /*4ed0*/  UMOV UR5, 0x400 ;  /* 0x0000040000057882 */ /* 0x000fe20000000000 */
[----:B-1----:R-:W-:Y:S01]  /*4ee0*/  SHF.L.U32 R4, R8, 0x1f, RZ ;  /* 0x0000001f08047819 */ /* 0x002fe200000006ff */
[----:B--2---:R-:W-:-:S04]  /*4ef0*/  ULEA UR6, UR41, UR5, 0x18 ;  /* 0x0000000529067291 */ /* 0x004fc8000f8ec03f */
[----:B------:R-:W-:-:S09]  /*4f00*/  ULEA UR5, UR4, UR6, 0x3 ;  /* 0x0000000604057291 */ /* 0x000fd2000f8e183f */
[----:B------:R-:W1:Y:S02]  /*4f10*/  SYNCS.PHASECHK.TRANS64.TRYWAIT P1, [UR5+0x98], R4 ;  /* 0x00009804ff0075a7 */ /* 0x000e640008020145 */
[----:B-1----:R-:W-:Y:S05]  /*4f20*/  @!P1 BRA `(.L_x_97) ;  /* 0x0000002000049947 */ /* 0x002fea0003800000 */
.L_x_142:
[----:B------:R-:W-:Y:S04]  /*4f30*/  BSSY B0, `(.L_x_98) ;  /* 0x000000f000007945 */ /* 0x000fe80003800000 */
[----:B------:R-:W-:Y:S05]  /*4f40*/  @!P0 BRA `(.L_x_99) ;  /* 0x0000000000348947 */ /* 0x000fea0003800000 */
[----:B------:R-:W-:Y:S01]  /*4f50*/  ULEA UR16, UR4, UR6, 0xd ;  /* 0x0000000604107291 */ /* 0x000fe2000f8e683f */
[----:B------:R-:W-:Y:S01]  /*4f60*/  R2UR UR20, R13 ;  /* 0x000000000d1472ca */ /* 0x000fe200000e0000 */
[----:B------:R-:W-:Y:S02]  /*4f70*/  UIADD3 UR8, UP0, UR14, 0x3f0, URZ ;  /* 0x000003f00e087890 */ /* 0x000fe4000ff1e03f */
[----:B------:R-:W-:Y:S02]  /*4f80*/  UIADD3 UR17, UR5, 0x80, URZ ;  /* 0x0000008005117890 */ /* 0x000fe4000fffe03f */
[----:B------:R-:W-:Y:S02]  /*4f90*/  UIADD3 UR16, UR16, 0x200, URZ ;  /* 0x0000020010107890 */ /* 0x000fe4000fffe03f */
[----:B------:R-:W-:Y:S01]  /*4fa0*/  UIADD3.X UR9, URZ, UR15, URZ, UP0, !UPT ;  /* 0x0000000f3f097290 */ /* 0x000fe200087fe43f */
[----:B------:R-:W-:Y:S01]  /*4fb0*/  UMOV UR10, 0x0 ;  /* 0x00000000000a7882 */ /* 0x000fe20000000000 */
[----:B------:R-:W-:-:S07]  /*4fc0*/  UMOV UR11, 0x10000000 ;  /* 0x10000000000b7882 */ /* 0x000fce0000000000 */
[----:B------:R2:W-:Y:S02]  /*4fd0*/  UTMALDG.3D [UR16], [UR8], desc[UR10] ;  /* 0x00000a10080075b4 */ /* 0x0005e40008011000 */
[----:B--2---:R-:W-:Y:S05]  /*4fe0*/  @!P2 BRA `(.L_x_100) ;  /* 0x000000000004a947 */ /* 0x004fea0003800000 */
[----:B------:R-:W-:Y:S01]  /*4ff0*/  BPT.TRAP 0x1 ;  /* 0x000000040000795c */ /* 0x000fe20000300000 */
.L_x_100:
[----:B-1----:R-:W1:Y:S02]  /*5000*/  LDC R4, c[0x0][0x800] ;  /* 0x00020000ff047b82 */ /* 0x002e640000000800 */
[----:B-1----:R2:W-:Y:S02]  /*5010*/  SYNCS.ARRIVE.TRANS64.RED.A0TR RZ, [UR5+0x80], R4 ;  /* 0x00008004ffff79a7 */ /* 0x0025e40008300405 */
.L_x_99:
[----:B------:R-:W-:Y:S05]  /*5020*/  BSYNC B0 ;  /* 0x0000000000007941 */ /* 0x000fea0003800000 */
.L_x_98:
[----:B------:R-:W-:Y:S05]  /*5030*/  @!P2 BRA `(.L_x_101) ;  /* 0x000000000004a947 */ /* 0x000fea0003800000 */
[----:B------:R-:W-:Y:S01]  /*5040*/  BPT.TRAP 0x1 ;  /* 0x000000040000795c */ /* 0x000fe20000300000 */
.L_x_101:
[----:B------:R-:W-:Y:S02]  /*5050*/  UIADD3 UR5, UR5, 0x80, URZ ;  /* 0x0000008005057890 */ /* 0x000fe4000fffe03f */
[----:B------:R-:W-:Y:S02]  /*5060*/  UIADD3 UR4, UR4, 0x1, URZ ;  /* 0x0000000104047890 */ /* 0x000fe4000fffe03f */
[----:B------:R-:W-:Y:S02]  /*5070*/  UPRMT UR5, UR41, 0x654, UR5 ;  /* 0x0000065429057896 */ /* 0x000fe40008000005 */
[----:B------:R-:W-:-:S04]  /*5080*/  UISETP.NE.AND UP0, UPT, UR4, 0x3, UPT ;  /* 0x000000030400788c */ /* 0x000fc8000bf05270 */
[----:B------:R-:W-:-:S03]  /*5090*/  USEL UR7, URZ, 0x1, UP0 ;  /* 0x000000013f077887 */ /* 0x000fc60008000000 */
[----:B------:R-:W-:Y:S01]  /*50a0*/  SYNCS.ARRIVE.TRANS64.RED.A1T0 RZ, [UR5], RZ ;  /* 0x000000ffffff79a7 */ /* 0x000fe20008100405 */
[----:B------:R-:W-:Y:S02]  /*50b0*/  USEL UR5, UR4, URZ, UP0 ;  /* 0x0000003f04057287 */ /* 0x000fe40008000000 */
[----:B------:R-:W-:Y:S01]  /*50c0*/  LOP3.LUT R8, R8, UR7, RZ, 0x3c, !PT ;  /* 0x0000000708087c12 */ /* 0x000fe2000f8e3cff */
[----:B------:R-:W-:Y:S09]  /*50d0*/  @!P2 BRA `(.L_x_102) ;  /* 0x000000000004a947 */ /* 0x000ff20003800000 */
[----:B------:R-:W-:Y:S01]  /*50e0*/  BPT.TRAP 0x1 ;  /* 0x000000040000795c */ /* 0x000fe20000300000 */
.L_x_102:
[----:B------:R-:W-:Y:S01]  /*50f0*/  ULEA UR4, UR5, UR6, 0x3 ;  /* 0x0000000605047291 */ /* 0x000fe2000f8e183f */
[----:B-12---:R-:W-:-:S08]  /*5100*/  SHF.L.U32 R4, R8, 0x1f, RZ ;  /* 0x0000001f08047819 */ /* 0x006fd000000006ff */
[----:B------:R-:W1:Y:S02]  /*5110*/  SYNCS.PHASECHK.TRANS64.TRYWAIT P1, [UR4+0x98], R4 ;  /* 0x00009804ff0075a7 */ /* 0x000e640008020144 */
[----:B-1----:R-:W-:Y:S05]  /*5120*/  @!P1 BRA `(.L_x_103) ;  /* 0x0000001c009c9947 */ /* 0x002fea0003800000 */
.L_x_143:
[----:B------:R-:W-:Y:S04]  /*5130*/  BSSY B0, `(.L_x_104) ;  /* 0x0000011000007945 */ /* 0x000fe80003800000 */
[----:B------:R-:W-:Y:S05]  /*5140*/  @!P0 BRA `(.L_x_105) ;  /* 0x00000000003c8947 */ /* 0x000fea0003800000 */
[----:B------:R-:W-:Y:S01]  /*5150*/  ULEA UR8, UR5, UR6, 0xd ;  /* 0x0000000605087291 */ /* 0x000fe2000f8e683f */
[----:B------:R-:W-:Y:S01]  /*5160*/  R2UR UR12, R13 ;  /* 0x000000000d0c72ca */ /* 0x000fe200000e0000 */
[----:B------:R-:W-:Y:S02]  /*5170*/  UIADD3 UR16, UP0, UR14, 0x3f0, URZ ;  /* 0x000003f00e107890 */ /* 0x000fe4000ff1e03f */
[----:B------:R-:W-:Y:S02]  /*5180*/  UIADD3 UR10, UR18, 0x20, URZ ;  /* 0x00000020120a7890 */ /* 0x000fe4000fffe03f */
[----:B------:R-:W-:Y:S02]  /*5190*/  UIADD3 UR9, UR4, 0x80, URZ ;  /* 0x0000008004097890 */ /* 0x000fe4000fffe03f */
[----:B------:R-:W-:Y:S02]  /*51a0*/  UIADD3 UR8, UR8, 0x200, URZ ;  /* 0x0000020008087890 */ /* 0x000fe4000fffe03f */
[----:B------:R-:W-:Y:S01]  /*51b0*/  UIADD3.X UR17, URZ, UR15, URZ, UP0, !UPT ;  /* 0x0000000f3f117290 */ /* 0x000fe200087fe43f */
[----:B------:R-:W-:Y:S01]  /*51c0*/  UMOV UR20, 0x0 ;  /* 0x0000000000147882 */ /* 0x000fe20000000000 */
[----:B------:R-:W-:Y:S01]  /*51d0*/  UMOV UR21, 0x10000000 ;  /* 0x1000000000157882 */ /* 0x000fe20000000000 */
[----:B------:R-:W-:-:S06]  /*51e0*/  UMOV UR11, UR19 ;  /* 0x00000013000b7c82 */ /* 0x000fcc0008000000 */
[----:B------:R2:W-:Y:S02]  /*51f0*/  UTMALDG.3D [UR8], [UR16], desc[UR20] ;  /* 0x00001408100075b4 */ /* 0x0005e40008011000 */
[----:B--2---:R-:W-:Y:S05]  /*5200*/  @!P2 BRA `(.L_x_106) ;  /* 0x000000000004a947 */ /* 0x004fea0003800000 */
[----:B------:R-:W-:Y:S01]  /*5210*/  BPT.TRAP 0x1 ;  /* 0x000000040000795c */ /* 0x000fe20000300000 */
.L_x_106:
[----:B-1----:R-:W1:Y:S02]  /*5220*/  LDC R4, c[0x0][0x800] ;  /* 0x00020000ff047b82 */ /* 0x002e640000000800 */
[----:B-1----:R2:W-:Y:S02]  /*5230*/  SYNCS.ARRIVE.TRANS64.RED.A0TR RZ, [UR4+0x80], R4 ;  /* 0x00008004ffff79a7 */ /* 0x0025e40008300404 */
.L_x_105:
[----:B------:R-:W-:Y:S05]  /*5240*/  BSYNC B0 ;  /* 0x0000000000007941 */ /* 0x000fea0003800000 */
.L_x_104:
[----:B------:R-:W-:Y:S05]  /*5250*/  @!P2 BRA `(.L_x_107) ;  /* 0x000000000004a947 */ /* 0x000fea0003800000 */
[----:B------:R-:W-:Y:S01]  /*5260*/  BPT.TRAP 0x1 ;  /* 0x000000040000795c */ /* 0x000fe20000300000 */
.L_x_107:
[----:B------:R-:W-:Y:S01]  /*5270*/  UIADD3 UR4, UR4, 0x80, URZ ;  /* 0x0000008004047890 */ /* 0x000fe2000fffe03f */
[----:B------:R-:W-:Y:S01]  /*5280*/  IADD3 R16, P0, R16, UR36, RZ ;  /* 0x0000002410107c10 */ /* 0x000fe2000ff1e0ff */
[----:B------:R-:W-:Y:S01]  /*5290*/  IMAD.MOV.U32 R21, RZ, RZ, -0x1 ;  /* 0xffffffffff157424 */ /* 0x000fe200078e00ff */
[----:B-12---:R-:W-:Y:S01]  /*52a0*/  PRMT R4, RZ, 0x7610, R4 ;  /* 0x00007610ff047816 */ /* 0x006fe20000000004 */
[----:B------:R-:W-:Y:S01]  /*52b0*/  UPRMT UR4, UR41, 0x654, UR4 ;  /* 0x0000065429047896 */ /* 0x000fe20008000004 */
[----:B------:R-:W-:Y:S01]  /*52c0*/  IADD3.X R17, R17, UR42, RZ, P0, !PT ;  /* 0x0000002a11117c10 */ /* 0x000fe200087fe4ff */
[----:B------:R-:W-:Y:S01]  /*52d0*/  IMAD.MOV.U32 R20, RZ, RZ, -0x1 ;  /* 0xffffffffff147424 */ /* 0x000fe200078e00ff */
[----:B------:R-:W-:Y:S01]  /*52e0*/  ISETP.GE.U32.AND P0, PT, R16, UR24, PT ;  /* 0x0000001810007c0c */ /* 0x000fe2000bf06070 */
[----:B------:R-:W-:-:S03]  /*52f0*/  IMAD.MOV.U32 R13, RZ, RZ, -0x1 ;  /* 0xffffffffff0d7424 */ /* 0x000fc600078e00ff */
[----:B------:R-:W-:Y:S02]  /*5300*/  ISETP.GE.U32.AND.EX P0, PT, R17, UR25, PT, P0 ;  /* 0x0000001911007c0c */ /* 0x000fe4000bf06100 */
[----:B------:R-:W-:Y:S01]  /*5310*/  SYNCS.ARRIVE.TRANS64.RED.A1T0 RZ, [UR4], RZ ;  /* 0x000000ffffff79a7 */ /* 0x000fe20008100404 */
[----:B------:R-:W-:-:S04]  /*5320*/  UIADD3 UR4, UR5, 0x1, URZ ;  /* 0x0000000105047890 */ /* 0x000fc8000fffe03f */
[----:B------:R-:W-:-:S04]  /*5330*/  UISETP.NE.AND UP0, UPT, UR4, 0x3, UPT ;  /* 0x000000030400788c */ /* 0x000fc8000bf05270 */
[----:B------:R-:W-:Y:S02]  /*5340*/  USEL UR5, URZ, 0x1, UP0 ;  /* 0x000000013f057887 */ /* 0x000fe40008000000 */
[----:B------:R-:W-:-:S04]  /*5350*/  USEL UR4, UR4, URZ, UP0 ;  /* 0x0000003f04047287 */ /* 0x000fc80008000000 */
[----:B------:R-:W-:Y:S01]  /*5360*/  LOP3.LUT R8, R8, UR5, RZ, 0x3c, !PT ;  /* 0x0000000508087c12 */ /* 0x000fe2000f8e3cff */
[----:B------:R-:W-:Y:S07]  /*5370*/  @P0 BRA `(.L_x_108) ;  /* 0x0000000400580947 */ /* 0x000fee0003800000 */
[----:B------:R-:W1:Y:S01]  /*5380*/  S2R R13, SR_CTAID.X ;  /* 0x00000000000d7919 */ /* 0x000e620000002500 */
[----:B------:R-:W2:Y:S01]  /*5390*/  LDC.64 R14, c[0x0][0x8d0] ;  /* 0x00023400ff0e7b82 */ /* 0x000ea20000000a00 */
[----:B------:R-:W-:Y:S01]  /*53a0*/  ULDC UR5, c[0x0][0x150] ;  /* 0x0000540000057ab9 */ /* 0x000fe20000000800 */
[----:B------:R-:W-:Y:S01]  /*53b0*/  IMAD.MOV.U32 R22, RZ, RZ, R17 ;  /* 0x000000ffff167224 */ /* 0x000fe200078e0011 */
[----:B------:R-:W3:Y:S05]  /*53c0*/  S2R R20, SR_CTAID.Y ;  /* 0x0000000000147919 */ /* 0x000eea0000002600 */
[----:B------:R-:W4:Y:S08]  /*53d0*/  LDC R6, c[0x0][0x144] ;  /* 0x00005100ff067b82 */ /* 0x000f300000000800 */
[----:B------:R-:W4:Y:S01]  /*53e0*/  LDC R21, c[0x0][0x8d8] ;  /* 0x00023600ff157b82 */ /* 0x000f220000000800 */
[----:B--2---:R-:W-:-:S04]  /*53f0*/  ISETP.NE.U32.AND P0, PT, R14, RZ, PT ;  /* 0x000000ff0e00720c */ /* 0x004fc80003f05070 */
[----:B------:R-:W-:Y:S02]  /*5400*/  ISETP.NE.AND.EX P0, PT, R15, RZ, PT, P0 ;  /* 0x000000ff0f00720c */ /* 0x000fe40003f05300 */
[----:B-1----:R-:W-:Y:S02]  /*5410*/  I2FP.F32.U32 R4, R13 ;  /* 0x0000000d00047245 */ /* 0x002fe40000201000 */
[----:B---3--:R-:W-:-:S03]  /*5420*/  I2FP.F32.U32 R18, R20 ;  /* 0x0000001400127245 */ /* 0x008fc60000201000 */
[----:B------:R-:W-:-:S06]  /*5430*/  FMUL R4, R4, UR5 ;  /* 0x0000000504047c20 */ /* 0x000fcc0008400000 */
[----:B------:R-:W1:Y:S02]  /*5440*/  F2I.U32.TRUNC.NTZ R4, R4 ;  /* 0x0000000400047305 */ /* 0x000e64000020f000 */
[----:B-1----:R-:W-:-:S04]  /*5450*/  IMAD.MOV R5, RZ, RZ, -R4 ;  /* 0x000000ffff057224 */ /* 0x002fc800078e0a04 */
[----:B----4-:R-:W-:Y:S02]  /*5460*/  IMAD R13, R6, R5, R13 ;  /* 0x00000005060d7224 */ /* 0x010fe400078e020d */
[----:B------:R-:W-:Y:S01]  /*5470*/  IMAD.MOV.U32 R6, RZ, RZ, R16 ;  /* 0x000000ffff067224 */ /* 0x000fe200078e0010 */
[----:B------:R-:W-:Y:S06]  /*5480*/  @!P0 BRA `(.L_x_109) ;  /* 0x0000000000308947 */ /* 0x000fec0003800000 */
[----:B------:R-:W1:Y:S02]  /*5490*/  LDC R5, c[0x0][0x8dc] ;  /* 0x00023700ff057b82 */ /* 0x000e640000000800 */
[----:B-1----:R-:W-:-:S05]  /*54a0*/  IADD3 R5, P0, R16, R5, RZ ;  /* 0x0000000510057210 */ /* 0x002fca0007f1e0ff */
[----:B------:R-:W-:-:S04]  /*54b0*/  IMAD.X R23, RZ, RZ, R17, P0 ;  /* 0x000000ffff177224 */ /* 0x000fc800000e0611 */
[----:B------:R-:W-:-:S04]  /*54c0*/  IMAD.WIDE.U32 R6, R23, R14, RZ ;  /* 0x0000000e17067225 */ /* 0x000fc800078e00ff */
[----:B------:R-:W-:-:S04]  /*54d0*/  IMAD.WIDE.U32 R6, P0, R5, R15, R6 ;  /* 0x0000000f05067225 */ /* 0x000fc80007800006 */
[----:B------:R-:W-:-:S04]  /*54e0*/  IMAD.WIDE.U32 R4, R5, R14, RZ ;  /* 0x0000000e05047225 */ /* 0x000fc800078e00ff */
[----:B------:R-:W-:Y:S01]  /*54f0*/  IMAD.MOV.U32 R4, RZ, RZ, R7 ;  /* 0x000000ffff047224 */ /* 0x000fe200078e0007 */
[----:B------:R-:W-:Y:S01]  /*5500*/  IADD3 RZ, P1, R5, R6, RZ ;  /* 0x0000000605ff7210 */ /* 0x000fe20007f3e0ff */
[----:B------:R-:W-:-:S04]  /*5510*/  IMAD.X R5, RZ, RZ, RZ, P0 ;  /* 0x000000ffff057224 */ /* 0x000fc800000e06ff */
[----:B------:R-:W-:-:S04]  /*5520*/  IMAD.WIDE.U32.X R4, R23, R15, R4, P1 ;  /* 0x0000000f17047225 */ /* 0x000fc800008e0404 */
[----:B------:R-:W-:Y:S02]  /*5530*/  IMAD.MOV.U32 R6, RZ, RZ, R4 ;  /* 0x000000ffff067224 */ /* 0x000fe400078e0004 */
[----:B------:R-:W-:-:S07]  /*5540*/  IMAD.MOV.U32 R22, RZ, RZ, R5 ;  /* 0x000000ffff167224 */ /* 0x000fce00078e0005 */
.L_x_109:
[----:B------:R-:W-:Y:S01]  /*5550*/  ULDC UR5, c[0x0][0x154] ;  /* 0x0000550000057ab9 */ /* 0x000fe20000000800 */
[----:B------:R-:W1:Y:S01]  /*5560*/  LDC R7, c[0x0][0x148] ;  /* 0x00005200ff077b82 */ /* 0x000e620000000800 */
[----:B------:R-:W-:Y:S01]  /*5570*/  FMUL R14, R18, UR5 ;  /* 0x00000005120e7c20 */ /* 0x000fe20008400000 */
[----:B------:R-:W-:Y:S02]  /*5580*/  ISETP.NE.AND P2, PT, R2, 0x1, PT ;  /* 0x000000010200780c */ /* 0x000fe40003f45270 */
[-CC-:B------:R-:W-:Y:S02]  /*5590*/  SHF.R.U64 R18, R6, R21.reuse, R22.reuse ;  /* 0x0000001506127219 */ /* 0x180fe40000001216 */
[----:B------:R-:W-:Y:S01]  /*55a0*/  SHF.R.U32.HI R21, RZ, R21, R22 ;  /* 0x00000015ff157219 */ /* 0x000fe20000011616 */
[----:B------:R-:W2:Y:S01]  /*55b0*/  F2I.U32.TRUNC.NTZ R14, R14 ;  /* 0x0000000e000e7305 */ /* 0x000ea2000020f000 */
[----:B------:R-:W3:Y:S01]  /*55c0*/  LDC.64 R4, c[0x0][0x8c8] ;  /* 0x00023200ff047b82 */ /* 0x000ee20000000a00 */
[----:B------:R-:W-:-:S05]  /*55d0*/  IADD3 R23, P0, RZ, -R18, RZ ;  /* 0x80000012ff177210 */ /* 0x000fca0007f1e0ff */
[----:B------:R-:W-:Y:S02]  /*55e0*/  IMAD.X R21, RZ, RZ, ~R21, P0 ;  /* 0x000000ffff157224 */ /* 0x000fe400000e0e15 */
[----:B------:R-:W4:Y:S01]  /*55f0*/  LDC R22, c[0x0][0x8c0] ;  /* 0x00023000ff167b82 */ /* 0x000f220000000800 */
[----:B--2---:R-:W-:-:S07]  /*5600*/  IMAD.MOV R15, RZ, RZ, -R14 ;  /* 0x000000ffff0f7224 */ /* 0x004fce00078e0a0e */
[----:B------:R-:W2:Y:S01]  /*5610*/  LDC R27, c[0x0][0x900] ;  /* 0x00024000ff1b7b82 */ /* 0x000ea20000000800 */
[----:B-1----:R-:W-:-:S07]  /*5620*/  @P2 IMAD R13, R7, R15, R20 ;  /* 0x0000000f070d2224 */ /* 0x002fce00078e0214 */
[----:B------:R-:W1:Y:S01]  /*5630*/  LDC.64 R14, c[0x0][0x8e8] ;  /* 0x00023a00ff0e7b82 */ /* 0x000e620000000a00 */
[----:B---3--:R-:W-:-:S04]  /*5640*/  IMAD R6, R21, R4, RZ ;  /* 0x0000000415067224 */ /* 0x008fc800078e02ff */
[C---:B------:R-:W-:Y:S02]  /*5650*/  IMAD R7, R23.reuse, R5, R6 ;  /* 0x0000000517077224 */ /* 0x040fe400078e0206 */
[----:B------:R-:W-:Y:S01]  /*5660*/  IMAD.WIDE.U32 R4, R23, R4, R16 ;  /* 0x0000000417047225 */ /* 0x000fe200078e0010 */
[----:B------:R-:W3:Y:S03]  /*5670*/  LDC R6, c[0x0][0x8b0] ;  /* 0x00022c00ff067b82 */ /* 0x000ee60000000800 */
[----:B------:R-:W-:-:S05]  /*5680*/  IMAD.IADD R5, R5, 0x1, R7 ;  /* 0x0000000105057824 */ /* 0x000fca00078e0207 */
[-CC-:B----4-:R-:W-:Y:S01]  /*5690*/  SHF.R.U64 R26, R4, R22.reuse, R5.reuse ;  /* 0x00000016041a7219 */ /* 0x190fe20000001205 */
[----:B------:R-:W4:Y:S01]  /*56a0*/  LDC R25, c[0x0][0x8f0] ;  /* 0x00023c00ff197b82 */ /* 0x000f220000000800 */
[----:B------:R-:W-:Y:S02]  /*56b0*/  SHF.R.U32.HI R5, RZ, R22, R5 ;  /* 0x00000016ff057219 */ /* 0x000fe40000011605 */
[----:B-1----:R-:W-:-:S05]  /*56c0*/  ISETP.NE.U32.AND P0, PT, R14, RZ, PT ;  /* 0x000000ff0e00720c */ /* 0x002fca0003f05070 */
[----:B------:R-:W1:Y:S01]  /*56d0*/  LDC R24, c[0x0][0x8e0] ;  /* 0x00023800ff187b82 */ /* 0x000e620000000800 */
[----:B------:R-:W-:Y:S02]  /*56e0*/  ISETP.NE.AND.EX P0, PT, R15, RZ, PT, P0 ;  /* 0x000000ff0f00720c */ /* 0x000fe40003f05300 */
[----:B---3--:R-:W-:-:S05]  /*56f0*/  SHF.R.U64 R23, R26, R6, R5 ;  /* 0x000000061a177219 */ /* 0x008fca0000001205 */
[----:B------:R-:W3:Y:S01]  /*5700*/  LDC R22, c[0x0][0x8b8] ;  /* 0x00022e00ff167b82 */ /* 0x000ee20000000800 */
[----:B------:R-:W-:-:S04]  /*5710*/  SHF.R.U32.HI R4, RZ, R6, R5 ;  /* 0x00000006ff047219 */ /* 0x000fc80000011605 */
[-CC-:B--2---:R-:W-:Y:S02]  /*5720*/  SHF.R.U64 R21, R23, R27.reuse, R4.reuse ;  /* 0x0000001b17157219 */ /* 0x184fe40000001204 */
[----:B------:R-:W-:Y:S01]  /*5730*/  SHF.R.U32.HI R27, RZ, R27, R4 ;  /* 0x0000001bff1b7219 */ /* 0x000fe20000011604 */
[----:B------:R-:W2:Y:S02]  /*5740*/  LDC R20, c[0x0][0x8a8] ;  /* 0x00022a00ff147b82 */ /* 0x000ea40000000800 */
[----:B------:R-:W-:Y:S02]  /*5750*/  IMAD.MOV.U32 R4, RZ, RZ, R21 ;  /* 0x000000ffff047224 */ /* 0x000fe400078e0015 */
[----:B------:R-:W-:Y:S01]  /*5760*/  IMAD.MOV.U32 R5, RZ, RZ, R27 ;  /* 0x000000ffff057224 */ /* 0x000fe200078e001b */
[----:B----4-:R-:W-:Y:S06]  /*5770*/  @!P0 BRA `(.L_x_110) ;  /* 0x0000000000288947 */ /* 0x010fec0003800000 */
[----:B------:R-:W4:Y:S02]  /*5780*/  LDC R4, c[0x0][0x8f4] ;  /* 0x00023d00ff047b82 */ /* 0x000f240000000800 */
[----:B----4-:R-:W-:-:S05]  /*5790*/  IADD3 R5, P0, R21, R4, RZ ;  /* 0x0000000415057210 */ /* 0x010fca0007f1e0ff */
[----:B------:R-:W-:-:S04]  /*57a0*/  IMAD.X R27, RZ, RZ, R27, P0 ;  /* 0x000000ffff1b7224 */ /* 0x000fc800000e061b */
[----:B------:R-:W-:-:S04]  /*57b0*/  IMAD.WIDE.U32 R6, R27, R14, RZ ;  /* 0x0000000e1b067225 */ /* 0x000fc800078e00ff */
[----:B------:R-:W-:-:S04]  /*57c0*/  IMAD.WIDE.U32 R6, P0, R5, R15, R6 ;  /* 0x0000000f05067225 */ /* 0x000fc80007800006 */
[----:B------:R-:W-:-:S04]  /*57d0*/  IMAD.WIDE.U32 R4, R5, R14, RZ ;  /* 0x0000000e05047225 */ /* 0x000fc800078e00ff */
[----:B------:R-:W-:Y:S01]  /*57e0*/  IMAD.MOV.U32 R4, RZ, RZ, R7 ;  /* 0x000000ffff047224 */ /* 0x000fe200078e0007 */
[----:B------:R-:W-:Y:S01]  /*57f0*/  IADD3 RZ, P1, R5, R6, RZ ;  /* 0x0000000605ff7210 */ /* 0x000fe20007f3e0ff */
[----:B------:R-:W-:-:S04]  /*5800*/  IMAD.X R5, RZ, RZ, RZ, P0 ;  /* 0x000000ffff057224 */ /* 0x000fc800000e06ff */
[----:B------:R-:W-:-:S08]  /*5810*/  IMAD.WIDE.U32.X R4, R27, R15, R4, P1 ;  /* 0x0000000f1b047225 */ /* 0x000fd000008e0404 */
.L_x_110:
[----:B------:R-:W-:Y:S02]  /*5820*/  SHF.R.U64 R25, R4, R25, R5 ;  /* 0x0000001904197219 */ /* 0x000fe40000001205 */
[----:B------:R-:W-:Y:S02]  /*5830*/  LOP3.LUT R4, R23, R12, RZ, 0xc0, !PT ;  /* 0x0000000c17047212 */ /* 0x000fe400078ec0ff */
[----:B------:R-:W-:Y:S01]  /*5840*/  LOP3.LUT R6, R26, R11, RZ, 0xc0, !PT ;  /* 0x0000000b1a067212 */ /* 0x000fe200078ec0ff */
[----:B------:R-:W-:Y:S02]  /*5850*/  IMAD.MOV R5, RZ, RZ, -R25 ;  /* 0x000000ffff057224 */ /* 0x000fe400078e0a19 */
[----:B------:R-:W-:Y:S02]  /*5860*/  IMAD R4, R9, R25, R4 ;  /* 0x0000001909047224 */ /* 0x000fe400078e0204 */
[----:B-1----:R-:W-:Y:S02]  /*5870*/  IMAD R21, R5, R24, R21 ;  /* 0x0000001805157224 */ /* 0x002fe400078e0215 */
[----:B---3--:R-:W-:-:S02]  /*5880*/  IMAD R13, R4, R22, R13 ;  /* 0x00000016040d7224 */ /* 0x008fc400078e020d */
[----:B--2---:R-:W-:Y:S02]  /*5890*/  IMAD R6, R21, R20, R6 ;  /* 0x0000001415067224 */ /* 0x004fe400078e0206 */
[----:B------:R-:W-:-:S03]  /*58a0*/  IMAD.MOV.U32 R4, RZ, RZ, 0x1 ;  /* 0x00000001ff047424 */ /* 0x000fc600078e00ff */
[----:B------:R-:W-:Y:S02]  /*58b0*/  SEL R20, R6, R13, !P2 ;  /* 0x0000000d06147207 */ /* 0x000fe40005000000 */
[----:B------:R-:W-:Y:S01]  /*58c0*/  SEL R21, R13, R6, !P2 ;  /* 0x000000060d157207 */ /* 0x000fe20005000000 */
[----:B------:R-:W-:-:S07]  /*58d0*/  IMAD.MOV.U32 R13, RZ, RZ, R18 ;  /* 0x000000ffff0d7224 */ /* 0x000fce00078e0012 */
.L_x_108:
[----:B------:R-:W-:-:S13]  /*58e0*/  LOP3.LUT P0, RZ, R4, 0xff, RZ, 0xc0, !PT ;  /* 0x000000ff04ff7812 */ /* 0x000fda000780c0ff */
[----:B------:R-:W-:Y:S05]  /*58f0*/  @P0 BRA `(.L_x_111) ;  /* 0xfffffff000f00947 */ /* 0x000fea000383ffff */
.L_x_91:
[----:B------:R-:W-:-:S13]  /*5900*/  ELECT P0, URZ, PT ;  /* 0x00000000003f782f */ /* 0x000fda0003800000 */
[----:B------:R-:W-:Y:S05]  /*5910*/  @!P0 BRA `(.L_x_15) ;  /* 0x0000001400148947 */ /* 0x000fea0003800000 */
[----:B------:R-:W-:-:S04]  /*5920*/  LOP3.LUT R19, R19, 0x2, RZ, 0xfc, !PT ;  /* 0x0000000213137812 */ /* 0x000fc800078efcff */
[----:B------:R-:W-:-:S13]  /*5930*/  ISETP.NE.AND P1, PT, R19, 0x3, PT ;  /* 0x000000031300780c */ /* 0x000fda0003f25270 */
[----:B------:R-:W-:Y:S05]  /*5940*/  @!P1 BRA `(.L_x_112) ;  /* 0x0000000000049947 */ /* 0x000fea0003800000 */
[----:B------:R-:W-:Y:S01]  /*5950*/  BPT.TRAP 0x1 ;  /* 0x000000040000795c */ /* 0x000fe20000300000 */
.L_x_112:
[----:B------:R-:W-:Y:S01]  /*5960*/  IMAD.U32 R7, RZ, RZ, UR41 ;  /* 0x00000029ff077e24 */ /* 0x000fe2000f8e00ff */
[----:B------:R-:W-:Y:S01]  /*5970*/  MOV R0, 0x400 ;  /* 0x0000040000007802 */ /* 0x000fe20000000f00 */
[----:B------:R-:W-:-:S03]  /*5980*/  IMAD.U32 R2, RZ, RZ, UR4 ;  /* 0x00000004ff027e24 */ /* 0x000fc6000f8e00ff */
[----:B------:R-:W-:Y:S02]  /*5990*/  LEA R7, R7, R0, 0x18 ;  /* 0x0000000007077211 */ /* 0x000fe400078ec0ff */
[----:B------:R-:W-:-:S03]  /*59a0*/  SHF.L.U32 R0, R8, 0x1f, RZ ;  /* 0x0000001f08007819 */ /* 0x000fc600000006ff */
[----:B--2--5:R-:W-:-:S04]  /*59b0*/  IMAD R3, R2, 0x8, R7 ;  /* 0x0000000802037824 */ /* 0x024fc800078e0207 */
[----:B------:R-:W2:Y:S02]  /*59c0*/  SYNCS.PHASECHK.TRANS64.TRYWAIT P0, [R3+URZ+0x98], R0 ;  /* 0x00009800030075a7 */ /* 0x000ea4000800017f */
[----:B--2---:R-:W-:Y:S05]  /*59d0*/  @!P0 BRA `(.L_x_113) ;  /* 0x0000001400888947 */ /* 0x004fea0003800000 */
.L_x_144:
[----:B------:R-:W-:Y:S05]  /*59e0*/  @!P1 BRA `(.L_x_114) ;  /* 0x0000000000049947 */ /* 0x000fea0003800000 */
[----:B------:R-:W-:Y:S01]  /*59f0*/  BPT.TRAP 0x1 ;  /* 0x000000040000795c */ /* 0x000fe20000300000 */
.L_x_114:
[----:B------:R-:W-:-:S04]  /*5a00*/  UIADD3 UR5, UR4, 0x1, URZ ;  /* 0x0000000104057890 */ /* 0x000fc8000fffe03f */
[----:B------:R-:W-:Y:S02]  /*5a10*/  UISETP.NE.AND UP0, UPT, UR5, 0x3, UPT ;  /* 0x000000030500788c */ /* 0x000fe4000bf05270 */
[----:B------:R-:W-:Y:S02]  /*5a20*/  IMAD.U32 R2, RZ, RZ, UR5 ;  /* 0x00000005ff027e24 */ /* 0x000fe4000f8e00ff */
[----:B------:R-:W-:Y:S02]  /*5a30*/  USEL UR5, URZ, 0x1, UP0 ;  /* 0x000000013f057887 */ /* 0x000fe40008000000 */
[----:B------:R-:W-:-:S04]  /*5a40*/  PLOP3.LUT P0, PT, PT, PT, UP0, 0x80, 0x0 ;  /* 0x000000000000781c */ /* 0x000fc80003f0f008 */
[----:B------:R-:W-:Y:S02]  /*5a50*/  SEL R2, R2, RZ, P0 ;  /* 0x000000ff02027207 */ /* 0x000fe40000000000 */
[----:B--2---:R-:W-:-:S03]  /*5a60*/  LOP3.LUT R3, R8, UR5, RZ, 0x3c, !PT ;  /* 0x0000000508037c12 */ /* 0x004fc6000f8e3cff */
[----:B-1----:R-:W-:Y:S01]  /*5a70*/  IMAD R5, R2, 0x8, R7 ;  /* 0x0000000802057824 */ /* 0x002fe200078e0207 */
[----:B------:R-:W-:-:S04]  /*5a80*/  SHF.L.U32 R0, R3, 0x1f, RZ ;  /* 0x0000001f03007819 */ /* 0x000fc800000006ff */
[----:B------:R-:W1:Y:S02]  /*5a90*/  SYNCS.PHASECHK.TRANS64.TRYWAIT P0, [R5+URZ+0x98], R0 ;  /* 0x00009800050075a7 */ /* 0x000e64000800017f */
[----:B-1----:R-:W-:Y:S05]  /*5aa0*/  @!P0 BRA `(.L_x_115) ;  /* 0x0000001400688947 */ /* 0x002fea0003800000 */
.L_x_145:
[----:B------:R-:W-:Y:S05]  /*5ab0*/  @!P1 BRA `(.L_x_116) ;  /* 0x0000000000049947 */ /* 0x000fea0003800000 */
[----:B------:R-:W-:Y:S01]  /*5ac0*/  BPT.TRAP 0x1 ;  /* 0x000000040000795c */ /* 0x000fe20000300000 */
.L_x_116:
[----:B-1----:R-:W-:-:S05]  /*5ad0*/  VIADD R0, R2, 0x1 ;  /* 0x0000000102007836 */ /* 0x002fca0000000000 */
[----:B------:R-:W-:-:S04]  /*5ae0*/  ISETP.NE.AND P0, PT, R0, 0x3, PT ;  /* 0x000000030000780c */ /* 0x000fc80003f05270 */
[----:B------:R-:W-:Y:S02]  /*5af0*/  SEL R2, RZ, 0x1, P0 ;  /* 0x00000001ff027807 */ /* 0x000fe40000000000 */
[----:B------:R-:W-:Y:S02]  /*5b00*/  SEL R0, R0, RZ, P0 ;  /* 0x000000ff00007207 */ /* 0x000fe40000000000 */
[----:B------:R-:W-:-:S03]  /*5b10*/  LOP3.LUT R2, R3, R2, RZ, 0x3c, !PT ;  /* 0x0000000203027212 */ /* 0x000fc600078e3cff */
[----:B------:R-:W-:Y:S01]  /*5b20*/  IMAD R3, R0, 0x8, R7 ;  /* 0x0000000800037824 */ /* 0x000fe200078e0207 */
[----:B------:R-:W-:-:S07]  /*5b30*/  SHF.L.U32 R0, R2, 0x1f, RZ ;  /* 0x0000001f02007819 */ /* 0x000fce00000006ff */
.L_x_117:
[----:B-1----:R1:W2:Y:S02]  /*5b40*/  SYNCS.PHASECHK.TRANS64.TRYWAIT P0, [R3+URZ+0x98], R0 ;  /* 0x00009800030075a7 */ /* 0x0022a4000800017f */
[----:B--2---:R-:W-:Y:S05]  /*5b50*/  @!P0 NANOSLEEP.SYNCS 0x989680 ;  /* 0x009896800000895d */ /* 0x004fea0003900000 */
[----:B------:R-:W2:Y:S02]  /*5b60*/  @!P0 SYNCS.PHASECHK.TRANS64 P0, [R3+URZ+0x98], R0 ;  /* 0x00009800030085a7 */ /* 0x000ea4000800007f */
[----:B--2---:R-:W-:Y:S05]  /*5b70*/  @P0 BRA `(.L_x_15) ;  /* 0x00000010007c0947 */ /* 0x004fea0003800000 */
[----:B------:R-:W-:Y:S05]  /*5b80*/  BRA `(.L_x_117) ;  /* 0xfffffffc00ec7947 */ /* 0x000fea000383ffff */
.L_x_86:
[----:B------:R-:W-:Y:S01]  /*5b90*/  LOP3.LUT P0, RZ, R8, 0xff, RZ, 0xc0, !PT ;  /* 0x000000ff08ff7812 */ /* 0x000fe2000780c0ff */
[----:B------:R-:W-:Y:S02]  /*5ba0*/  IMAD.MOV.U32 R10, RZ, RZ, 0x1 ;  /* 0x00000001ff0a7424 */ /* 0x000fe400078e00ff */
[----:B------:R-:W-:-:S10]  /*5bb0*/  IMAD.MOV.U32 R9, RZ, RZ, RZ ;  /* 0x000000ffff097224 */ /* 0x000fd400078e00ff */
[----:B------:R-:W-:Y:S05]  /*5bc0*/  @!P0 BRA `(.L_x_118) ;  /* 0x0000000c00248947 */ /* 0x000fea0003800000 */
[----:B------:R-:W2:Y:S01]  /*5bd0*/  LDC R0, c[0x0][0x28c] ;  /* 0x0000a300ff007b82 */ /* 0x000ea20000000800 */
[----:B------:R-:W-:Y:S01]  /*5be0*/  ULDC UR7, c[0x0][0x900] ;  /* 0x0002400000077ab9 */ /* 0x000fe20000000800 */
[----:B------:R-:W-:Y:S01]  /*5bf0*/  UMOV UR8, 0xffffffff ;  /* 0xffffffff00087882 */ /* 0x000fe20000000000 */
[----:B------:R-:W-:Y:S01]  /*5c00*/  BSSY B0, `(.L_x_118) ;  /* 0x00000c5000007945 */ /* 0x000fe20003800000 */
[----:B-1----:R-:W-:Y:S01]  /*5c10*/  USHF.L.U32 UR4, UR41, 0x5, URZ ;  /* 0x0000000529047899 */ /* 0x002fe2000800063f */
[----:B------:R-:W-:Y:S01]  /*5c20*/  LOP3.LUT R11, R22, 0x2, RZ, 0xfc, !PT ;  /* 0x00000002160b7812 */ /* 0x000fe200078efcff */
[----:B------:R-:W-:Y:S01]  /*5c30*/  USHF.L.U32 UR5, UR41, 0xb, URZ ;  /* 0x0000000b29057899 */ /* 0x000fe2000800063f */
[----:B------:R-:W-:Y:S01]  /*5c40*/  IMAD.MOV.U32 R10, RZ, RZ, 0x1 ;  /* 0x00000001ff0a7424 */ /* 0x000fe200078e00ff */
[----:B------:R-:W-:Y:S01]  /*5c50*/  USHF.L.U32 UR8, UR8, UR7, URZ ;  /* 0x0000000708087299 */ /* 0x000fe2000800063f */
[----:B------:R-:W-:Y:S01]  /*5c60*/  IMAD.MOV.U32 R9, RZ, RZ, RZ ;  /* 0x000000ffff097224 */ /* 0x000fe200078e00ff */
[----:B------:R-:W-:Y:S01]  /*5c70*/  ULDC UR6, c[0x0][0x8a8] ;  /* 0x00022a0000067ab9 */ /* 0x000fe20000000800 */
[----:B------:R-:W-:Y:S01]  /*5c80*/  UMOV UR9, 0x1 ;  /* 0x0000000100097882 */ /* 0x000fe20000000000 */
[----:B------:R-:W-:-:S02]  /*5c90*/  ULOP3.LUT UR4, UR4, 0x20, URZ, 0xc0, !UPT ;  /* 0x0000002004047892 */ /* 0x000fc4000f8ec03f */
[----:B------:R-:W-:Y:S02]  /*5ca0*/  ULOP3.LUT UR5, UR5, 0x800, URZ, 0xc0, !UPT ;  /* 0x0000080005057892 */ /* 0x000fe4000f8ec03f */
[----:B------:R-:W-:Y:S02]  /*5cb0*/  UIADD3 UR17, UR6, -0x1, URZ ;  /* 0xffffffff06117890 */ /* 0x000fe4000fffe03f */
[----:B------:R-:W-:Y:S02]  /*5cc0*/  USHF.L.U32 UR19, UR9, UR7, URZ ;  /* 0x0000000709137299 */ /* 0x000fe4000800063f */
[----:B------:R-:W-:Y:S01]  /*5cd0*/  ULOP3.LUT UR18, URZ, UR8, URZ, 0x33, !UPT ;  /* 0x000000083f127292 */ /* 0x000fe2000f8e333f */
[----:B------:R-:W-:Y:S01]  /*5ce0*/  ULDC.64 UR22, c[0x0][0x198] ;  /* 0x0000660000167ab9 */ /* 0x000fe20000000a00 */
[----:B--2---:R-:W-:-:S05]  /*5cf0*/  VIADD R0, R0, 0x3f ;  /* 0x0000003f00007836 */ /* 0x004fca0000000000 */
[----:B------:R-:W-:-:S04]  /*5d00*/  SHF.R.S32.HI R3, RZ, 0x1f, R0 ;  /* 0x0000001fff037819 */ /* 0x000fc80000011400 */
[----:B------:R-:W-:Y:S01]  /*5d10*/  LEA.HI R3, R3, R0, RZ, 0x6 ;  /* 0x0000000003037211 */ /* 0x000fe200078f30ff */
[----:B------:R-:W-:-:S03]  /*5d20*/  IMAD.MOV.U32 R0, RZ, RZ, 0x1 ;  /* 0x00000001ff007424 */ /* 0x000fc600078e00ff */
[--C-:B------:R-:W-:Y:S02]  /*5d30*/  SHF.R.S32.HI R8, RZ, 0x6, R3.reuse ;  /* 0x00000006ff087819 */ /* 0x100fe40000011403 */
[----:B------:R-:W-:-:S03]  /*5d40*/  PRMT R3, R0, 0x7610, R3 ;  /* 0x0000761000037816 */ /* 0x000fc60000000003 */
[----:B------:R-:W-:-:S07]  /*5d50*/  VIADD R0, R8, 0x1 ;  /* 0x0000000108007836 */ /* 0x000fce0000000000 */
.L_x_129:
[----:B------:R-:W-:-:S03]  /*5d60*/  UMOV UR6, 0xffffffff ;  /* 0xffffffff00067882 */ /* 0x000fc60000000000 */
[----:B------:R-:W-:Y:S05]  /*5d70*/  BRA.DIV UR6, `(.L_x_119) ;  /* 0x0000001206c87947 */ /* 0x000fea000b800000 */
[----:B------:R-:W-:-:S13]  /*5d80*/  ELECT P6, URZ, PT ;  /* 0x00000000003f782f */ /* 0x000fda00038c0000 */
.L_x_148:
[----:B------:R-:W1:Y:S01]  /*5d90*/  LDC R4, c[0x0][0x28c] ;  /* 0x0000a300ff047b82 */ /* 0x000e620000000800 */
[----:B------:R-:W-:Y:S01]  /*5da0*/  BSSY B1, `(.L_x_120) ;  /* 0x0000038000017945 */ /* 0x000fe20003800000 */
[----:B-1----:R-:W-:-:S13]  /*5db0*/  ISETP.LT.OR P6, PT, R4, 0x1, !P6 ;  /* 0x000000010400780c */ /* 0x002fda00077c1670 */
[----:B------:R-:W-:Y:S05]  /*5dc0*/  @P6 BRA `(.L_x_121) ;  /* 0x0000000000d46947 */ /* 0x000fea0003800000 */
[----:B------:R-:W-:Y:S01]  /*5dd0*/  LEA R20, R20, UR4, 0x6 ;  /* 0x0000000414147c11 */ /* 0x000fe2000f8e30ff */
[----:B------:R-:W-:Y:S02]  /*5de0*/  IMAD.SHL.U32 R21, R21, 0x80, RZ ;  /* 0x0000008015157824 */ /* 0x000fe400078e00ff */
[----:B------:R-:W-:Y:S02]  /*5df0*/  IMAD.MOV.U32 R19, RZ, RZ, RZ ;  /* 0x000000ffff137224 */ /* 0x000fe400078e00ff */
[----:B------:R-:W-:Y:S02]  /*5e00*/  IMAD.MOV.U32 R4, RZ, RZ, R0 ;  /* 0x000000ffff047224 */ /* 0x000fe400078e0000 */
[----:B------:R-:W-:Y:S02]  /*5e10*/  IMAD.MOV.U32 R5, RZ, RZ, R10 ;  /* 0x000000ffff057224 */ /* 0x000fe400078e000a */
[----:B------:R-:W-:-:S07]  /*5e20*/  IMAD.MOV.U32 R6, RZ, RZ, R9 ;  /* 0x000000ffff067224 */ /* 0x000fce00078e0009 */
.L_x_124:
[----:B------:R-:W1:Y:S01]  /*5e30*/  S2R R12, SR_CgaCtaId ;  /* 0x00000000000c7919 */ /* 0x000e620000008800 */
[----:B------:R-:W-:Y:S02]  /*5e40*/  MOV R7, 0x400 ;  /* 0x0000040000077802 */ /* 0x000fe40000000f00 */
[----:B------:R-:W-:Y:S02]  /*5e50*/  LOP3.LUT P1, RZ, R18, 0x7f, RZ, 0xc0, !PT ;  /* 0x0000007f12ff7812 */ /* 0x000fe4000782c0ff */
[----:B-1----:R-:W-:Y:S02]  /*5e60*/  LEA R15, R12, R7, 0x18 ;  /* 0x000000070c0f7211 */ /* 0x002fe400078ec0ff */
[----:B------:R-:W-:-:S09]  /*5e70*/  SHF.L.U32 R7, R5, 0x1f, RZ ;  /* 0x0000001f05077819 */ /* 0x000fd200000006ff */
[----:B------:R-:W1:Y:S01]  /*5e80*/  @!P1 LDC R12, c[0x0][0x500] ;  /* 0x00014000ff0c9b82 */ /* 0x000e620000000800 */
[----:B------:R-:W-:-:S04]  /*5e90*/  IMAD R14, R6, 0x8, R15 ;  /* 0x00000008060e7824 */ /* 0x000fc800078e020f */
[----:B------:R-:W2:Y:S02]  /*5ea0*/  SYNCS.PHASECHK.TRANS64.TRYWAIT P0, [R14+URZ+0x40], R7 ;  /* 0x000040070e0075a7 */ /* 0x000ea4000800017f */
[----:B--2---:R-:W-:Y:S05]  /*5eb0*/  @!P0 BRA `(.L_x_122) ;  /* 0x0000001000988947 */ /* 0x004fea0003800000 */
.L_x_149:
[----:B--2---:R-:W-:Y:S01]  /*5ec0*/  PRMT R7, R11, 0x9910, RZ ;  /* 0x000099100b077816 */ /* 0x004fe200000000ff */
[----:B-1----:R1:W-:Y:S03]  /*5ed0*/  @!P1 SYNCS.ARRIVE.TRANS64 RZ, [R14+URZ], R12 ;  /* 0x0000000c0eff99a7 */ /* 0x0023e6000800003f */
[----:B------:R-:W-:-:S13]  /*5ee0*/  ISETP.NE.AND P0, PT, R7, 0x2, PT ;  /* 0x000000020700780c */ /* 0x000fda0003f05270 */
[----:B-1----:R-:W-:Y:S05]  /*5ef0*/  @P0 BRA `(.L_x_123) ;  /* 0x0000000000040947 */ /* 0x002fea0003800000 */
[----:B------:R-:W-:Y:S01]  /*5f00*/  BPT.TRAP 0x1 ;  /* 0x000000040000795c */ /* 0x000fe20000300000 */
.L_x_123:
[C---:B------:R-:W-:Y:S01]  /*5f10*/  LEA R7, R6.reuse, UR5, 0xc ;  /* 0x0000000506077c11 */ /* 0x040fe2000f8e60ff */
[--C-:B------:R-:W-:Y:S01]  /*5f20*/  IMAD R12, R6, 0x4000, R15.reuse ;  /* 0x00004000060c7824 */ /* 0x100fe200078e020f */
[----:B------:R-:W-:Y:S01]  /*5f30*/  R2UR UR9, R14 ;  /* 0x000000000e0972ca */ /* 0x000fe200000e0000 */
[----:B------:R-:W-:Y:S01]  /*5f40*/  VIADD R4, R4, 0xffffffff ;  /* 0xffffffff04047836 */ /* 0x000fe20000000000 */
[----:B------:R-:W-:Y:S01]  /*5f50*/  UIADD3 UR6, UP0, UR22, 0xf0, URZ ;  /* 0x000000f016067890 */ /* 0x000fe2000ff1e03f */
[----:B------:R-:W-:Y:S01]  /*5f60*/  IMAD R7, R7, 0x2, R15 ;  /* 0x0000000207077824 */ /* 0x000fe200078e020f */
[----:B------:R-:W-:Y:S01]  /*5f70*/  R2UR UR7, R12 ;  /* 0x000000000c0772ca */ /* 0x000fe200000e0000 */
[----:B------:R-:W-:Y:S01]  /*5f80*/  UIADD3 UR24, UP1, UR22, 0x1f0, URZ ;  /* 0x000001f016187890 */ /* 0x000fe2000ff3e03f */
[----:B------:R-:W-:Y:S01]  /*5f90*/  R2UR UR11, R21 ;  /* 0x00000000150b72ca */ /* 0x000fe200000e0000 */
[----:B------:R-:W-:Y:S01]  /*5fa0*/  VIADD R6, R6, 0x1 ;  /* 0x0000000106067836 */ /* 0x000fe20000000000 */
[----:B------:R-:W-:Y:S01]  /*5fb0*/  R2UR UR8, R7 ;  /* 0x00000000070872ca */ /* 0x000fe200000e0000 */
[----:B------:R-:W-:Y:S01]  /*5fc0*/  UIADD3.X UR25, URZ, UR23, URZ, UP1, !UPT ;  /* 0x000000173f197290 */ /* 0x000fe20008ffe43f */
[----:B------:R-:W-:Y:S01]  /*5fd0*/  R2UR UR10, R19 ;  /* 0x00000000130a72ca */ /* 0x000fe200000e0000 */
[----:B------:R-:W-:Y:S01]  /*5fe0*/  UMOV UR14, 0x0 ;  /* 0x00000000000e7882 */ /* 0x000fe20000000000 */
[----:B------:R-:W-:Y:S01]  /*5ff0*/  R2UR UR12, R13 ;  /* 0x000000000d0c72ca */ /* 0x000fe200000e0000 */
[----:B------:R-:W-:Y:S01]  /*6000*/  UMOV UR15, 0x10000000 ;  /* 0x10000000000f7882 */ /* 0x000fe20000000000 */
[----:B------:R-:W-:Y:S01]  /*6010*/  R2UR UR20, R20 ;  /* 0x00000000141472ca */ /* 0x000fe200000e0000 */
[----:B------:R-:W-:Y:S01]  /*6020*/  UMOV UR21, 0x30000 ;  /* 0x0003000000157882 */ /* 0x000fe20000000000 */
[----:B------:R-:W-:Y:S01]  /*6030*/  ISETP.GT.AND P1, PT, R4, 0x1, PT ;  /* 0x000000010400780c */ /* 0x000fe20003f24270 */
[----:B------:R-:W-:Y:S01]  /*6040*/  UIADD3 UR13, UR7, 0x6400, URZ ;  /* 0x00006400070d7890 */ /* 0x000fe2000fffe03f */
[----:B------:R-:W-:Y:S01]  /*6050*/  ISETP.NE.AND P0, PT, R6, 0x8, PT ;  /* 0x000000080600780c */ /* 0x000fe20003f05270 */
[----:B------:R-:W-:Y:S01]  /*6060*/  UIADD3.X UR7, URZ, UR23, URZ, UP0, !UPT ;  /* 0x000000173f077290 */ /* 0x000fe200087fe43f */
[----:B------:R-:W-:Y:S01]  /*6070*/  VIADD R19, R19, 0x40 ;  /* 0x0000004013137836 */ /* 0x000fe20000000000 */
[----:B------:R-:W-:Y:S01]  /*6080*/  UIADD3 UR16, UR8, 0x26400, URZ ;  /* 0x0002640008107890 */ /* 0x000fe2000fffe03f */
[----:B------:R-:W-:-:S02]  /*6090*/  SEL R12, RZ, 0x1, P0 ;  /* 0x00000001ff0c7807 */ /* 0x000fc40000000000 */
[----:B------:R-:W-:Y:S01]  /*60a0*/  UMOV UR8, UR13 ;  /* 0x0000000d00087c82 */ /* 0x000fe20008000000 */
[----:B------:R-:W-:Y:S02]  /*60b0*/  SEL R6, R6, RZ, P0 ;  /* 0x000000ff06067207 */ /* 0x000fe40000000000 */
[----:B------:R-:W-:Y:S01]  /*60c0*/  LOP3.LUT R5, R5, R12, RZ, 0x3c, !PT ;  /* 0x0000000c05057212 */ /* 0x000fe200078e3cff */
[----:B------:R1:W-:Y:S02]  /*60d0*/  UTMALDG.3D [UR8], [UR6], desc[UR14] ;  /* 0x00000e08060075b4 */ /* 0x0003e40008011000 */
[----:B-1----:R-:W-:Y:S01]  /*60e0*/  UMOV UR8, UR16 ;  /* 0x0000001000087c82 */ /* 0x002fe20008000000 */
[----:B------:R-:W-:Y:S02]  /*60f0*/  UMOV UR11, UR20 ;  /* 0x00000014000b7c82 */ /* 0x000fe40008000000 */
[----:B------:R1:W-:Y:S02]  /*6100*/  UTMALDG.3D.MULTICAST [UR8], [UR24], UR21, desc[UR14] ;  /* 0x00000e08180073b4 */ /* 0x0003e40008011815 */
[----:B-1----:R-:W-:Y:S05]  /*6110*/  @P1 BRA `(.L_x_124) ;  /* 0xfffffffc00441947 */ /* 0x002fea000383ffff */
.L_x_121:
[----:B------:R-:W-:Y:S05]  /*6120*/  BSYNC B1 ;  /* 0x0000000000017941 */ /* 0x000fea0003800000 */
.L_x_120:
[----:B------:R-:W-:Y:S01]  /*6130*/  LOP3.LUT P1, RZ, R3, 0xff, RZ, 0xc0, !PT ;  /* 0x000000ff03ff7812 */ /* 0x000fe2000782c0ff */
[----:B------:R-:W-:Y:S01]  /*6140*/  IMAD.IADD R9, R8, 0x1, R9 ;  /* 0x0000000108097824 */ /* 0x000fe200078e0209 */
[----:B------:R-:W-:Y:S01]  /*6150*/  IADD3 R16, P2, R16, UR36, RZ ;  /* 0x0000002410107c10 */ /* 0x000fe2000ff5e0ff */
[----:B------:R-:W-:Y:S01]  /*6160*/  ULDC.64 UR6, c[0x0][0x8f8] ;  /* 0x00023e0000067ab9 */ /* 0x000fe20000000a00 */
[----:B------:R-:W-:Y:S01]  /*6170*/  BSSY B1, `(.L_x_125) ;  /* 0x000006b000017945 */ /* 0x000fe20003800000 */
[----:B------:R-:W-:Y:S01]  /*6180*/  IMAD.MOV.U32 R21, RZ, RZ, -0x1 ;  /* 0xffffffffff157424 */ /* 0x000fe200078e00ff */
[----:B------:R-:W-:Y:S01]  /*6190*/  SHF.R.U32.HI R3, RZ, 0x3, R9 ;  /* 0x00000003ff037819 */ /* 0x000fe20000011609 */
[----:B------:R-:W-:Y:S01]  /*61a0*/  IMAD.MOV.U32 R20, RZ, RZ, -0x1 ;  /* 0xffffffffff147424 */ /* 0x000fe200078e00ff */
[----:B------:R-:W-:Y:S01]  /*61b0*/  ISETP.GT.U32.AND P0, PT, R9, 0x7, PT ;  /* 0x000000070900780c */ /* 0x000fe20003f04070 */
[----:B------:R-:W-:Y:S01]  /*61c0*/  IMAD.MOV.U32 R13, RZ, RZ, -0x1 ;  /* 0xffffffffff0d7424 */ /* 0x000fe200078e00ff */
[----:B------:R-:W-:-:S02]  /*61d0*/  LOP3.LUT R3, R3, 0x1, RZ, 0xc0, !PT ;  /* 0x0000000103037812 */ /* 0x000fc400078ec0ff */
[----:B------:R-:W-:Y:S01]  /*61e0*/  ISETP.LT.U32.AND P0, PT, R8, 0x8, P0 ;  /* 0x000000080800780c */ /* 0x000fe20000701070 */
[----:B------:R-:W1:Y:S01]  /*61f0*/  @P1 S2R R5, SR_CgaCtaId ;  /* 0x0000000000051919 */ /* 0x000e620000008800 */
[----:B------:R-:W-:Y:S02]  /*6200*/  @P1 MOV R4, 0x400 ;  /* 0x0000040000041802 */ /* 0x000fe40000000f00 */
[----:B------:R-:W-:Y:S02]  /*6210*/  IADD3.X R17, R17, UR42, RZ, P2, !PT ;  /* 0x0000002a11117c10 */ /* 0x000fe400097fe4ff */
[----:B------:R-:W-:Y:S02]  /*6220*/  ISETP.GE.U32.AND P2, PT, R16, UR6, PT ;  /* 0x0000000610007c0c */ /* 0x000fe4000bf46070 */
[----:B------:R-:W-:Y:S02]  /*6230*/  LOP3.LUT R9, R9, 0x7, RZ, 0xc0, !PT ;  /* 0x0000000709097812 */ /* 0x000fe400078ec0ff */
[----:B-1----:R-:W-:-:S04]  /*6240*/  @P1 LEA R4, R5, R4, 0x18 ;  /* 0x0000000405041211 */ /* 0x002fc800078ec0ff */
[----:B------:R1:W-:Y:S01]  /*6250*/  @P1 SYNCS.ARRIVE.TRANS64.A1T0 RZ, [R4+URZ+0xb8], RZ ;  /* 0x0000b8ff04ff19a7 */ /* 0x0003e2000810003f */
[----:B------:R-:W-:Y:S02]  /*6260*/  ISETP.NE.U32.AND P1, PT, R3, 0x1, PT ;  /* 0x000000010300780c */ /* 0x000fe40003f25070 */
[----:B------:R-:W-:Y:S02]  /*6270*/  SEL R3, RZ, 0x1, !P0 ;  /* 0x00000001ff037807 */ /* 0x000fe40004000000 */
[----:B------:R-:W-:Y:S02]  /*6280*/  ISETP.GE.U32.AND.EX P0, PT, R17, UR7, PT, P2 ;  /* 0x0000000711007c0c */ /* 0x000fe4000bf06120 */
[----:B------:R-:W-:-:S04]  /*6290*/  ISETP.GT.U32.AND P1, PT, R8, 0x7, !P1 ;  /* 0x000000070800780c */ /* 0x000fc80004f24070 */
[----:B-1----:R-:W-:-:S04]  /*62a0*/  SEL R4, RZ, 0x1, !P1 ;  /* 0x00000001ff047807 */ /* 0x002fc80004800000 */
[--C-:B------:R-:W-:Y:S02]  /*62b0*/  LOP3.LUT R10, R4, R10, R3.reuse, 0x96, !PT ;  /* 0x0000000a040a7212 */ /* 0x100fe400078e9603 */
[----:B------:R-:W-:Y:S02]  /*62c0*/  PRMT R4, RZ, 0x7610, R4 ;  /* 0x00007610ff047816 */ /* 0x000fe40000000004 */
[----:B------:R-:W-:Y:S01]  /*62d0*/  PRMT R3, RZ, 0x7610, R3 ;  /* 0x00007610ff037816 */ /* 0x000fe20000000003 */
[----:B------:R-:W-:Y:S06]  /*62e0*/  @P0 BRA `(.L_x_126) ;  /* 0x00000004004c0947 */ /* 0x000fec0003800000 */
[----:B------:R-:W1:Y:S01]  /*62f0*/  S2R R14, SR_CTAID.X ;  /* 0x00000000000e7919 */ /* 0x000e620000002500 */
[----:B------:R-:W-:Y:S01]  /*6300*/  ULDC.64 UR6, c[0x0][0x8d0] ;  /* 0x0002340000067ab9 */ /* 0x000fe20000000a00 */
[----:B------:R-:W2:Y:S01]  /*6310*/  LDC R15, c[0x0][0x144] ;  /* 0x00005100ff0f7b82 */ /* 0x000ea20000000800 */
[----:B------:R-:W-:Y:S01]  /*6320*/  ISETP.NE.U32.AND P0, PT, RZ, UR6, PT ;  /* 0x00000006ff007c0c */ /* 0x000fe2000bf05070 */
[----:B------:R-:W3:Y:S01]  /*6330*/  S2R R12, SR_CTAID.Y ;  /* 0x00000000000c7919 */ /* 0x000ee20000002600 */
[----:B------:R-:W-:Y:S01]  /*6340*/  ULDC UR8, c[0x0][0x150] ;  /* 0x0000540000087ab9 */ /* 0x000fe20000000800 */
[----:B------:R-:W-:Y:S01]  /*6350*/  ULDC UR9, c[0x0][0x8d8] ;  /* 0x0002360000097ab9 */ /* 0x000fe20000000800 */
[----:B------:R-:W-:Y:S01]  /*6360*/  ISETP.NE.AND.EX P0, PT, RZ, UR7, PT, P0 ;  /* 0x00000007ff007c0c */ /* 0x000fe2000bf05300 */
[----:B------:R-:W-:Y:S01]  /*6370*/  IMAD.MOV.U32 R4, RZ, RZ, R16 ;  /* 0x000000ffff047224 */ /* 0x000fe200078e0010 */
[----:B-1----:R-:W-:-:S05]  /*6380*/  I2FP.F32.U32 R5, R14 ;  /* 0x0000000e00057245 */ /* 0x002fca0000201000 */
[----:B------:R-:W-:Y:S01]  /*6390*/  FMUL R19, R5, UR8 ;  /* 0x0000000805137c20 */ /* 0x000fe20008400000 */
[----:B------:R-:W-:-:S05]  /*63a0*/  IMAD.MOV.U32 R5, RZ, RZ, R17 ;  /* 0x000000ffff057224 */ /* 0x000fca00078e0011 */
[----:B---3--:R-:W-:Y:S05]  /*63b0*/  @!P0 BRA `(.L_x_127) ;  /* 0x0000000000288947 */ /* 0x008fea0003800000 */
[----:B------:R-:W-:Y:S02]  /*63c0*/  ULDC UR8, c[0x0][0x8dc] ;  /* 0x0002370000087ab9 */ /* 0x000fe40000000800 */
[----:B------:R-:W-:-:S05]  /*63d0*/  IADD3 R5, P0, R16, UR8, RZ ;  /* 0x0000000810057c10 */ /* 0x000fca000ff1e0ff */
[----:B------:R-:W-:-:S04]  /*63e0*/  IMAD.X R13, RZ, RZ, R17, P0 ;  /* 0x000000ffff0d7224 */ /* 0x000fc800000e0611 */
[----:B------:R-:W-:-:S04]  /*63f0*/  IMAD.WIDE.U32 R6, R13, UR6, RZ ;  /* 0x000000060d067c25 */ /* 0x000fc8000f8e00ff */
[----:B------:R-:W-:-:S04]  /*6400*/  IMAD.WIDE.U32 R6, P0, R5, UR7, R6 ;  /* 0x0000000705067c25 */ /* 0x000fc8000f800006 */
[----:B------:R-:W-:-:S04]  /*6410*/  IMAD.WIDE.U32 R4, R5, UR6, RZ ;  /* 0x0000000605047c25 */ /* 0x000fc8000f8e00ff */
[----:B------:R-:W-:Y:S01]  /*6420*/  IMAD.MOV.U32 R4, RZ, RZ, R7 ;  /* 0x000000ffff047224 */ /* 0x000fe200078e0007 */
[----:B------:R-:W-:Y:S01]  /*6430*/  IADD3 RZ, P1, R5, R6, RZ ;  /* 0x0000000605ff7210 */ /* 0x000fe20007f3e0ff */
[----:B------:R-:W-:-:S04]  /*6440*/  IMAD.X R5, RZ, RZ, RZ, P0 ;  /* 0x000000ffff057224 */ /* 0x000fc800000e06ff */
[----:B------:R-:W-:-:S08]  /*6450*/  IMAD.WIDE.U32.X R4, R13, UR7, R4, P1 ;  /* 0x000000070d047c25 */ /* 0x000fd000088e0404 */
.L_x_127:
[--C-:B------:R-:W-:Y:S01]  /*6460*/  SHF.R.U64 R13, R4, UR9, R5.reuse ;  /* 0x00000009040d7c19 */ /* 0x100fe20008001205 */
[----:B------:R-:W1:Y:S01]  /*6470*/  F2I.U32.TRUNC.NTZ R19, R19 ;  /* 0x0000001300137305 */ /* 0x000e62000020f000 */
[----:B------:R-:W-:Y:S01]  /*6480*/  SHF.R.U32.HI R4, RZ, UR9, R5 ;  /* 0x00000009ff047c19 */ /* 0x000fe20008011605 */
[----:B------:R-:W-:Y:S01]  /*6490*/  ULDC.64 UR6, c[0x0][0x8c8] ;  /* 0x0002320000067ab9 */ /* 0x000fe20000000a00 */
[----:B------:R-:W-:Y:S01]  /*64a0*/  IADD3 R7, P0, RZ, -R13, RZ ;  /* 0x8000000dff077210 */ /* 0x000fe20007f1e0ff */
[----:B------:R-:W-:Y:S01]  /*64b0*/  ULDC.64 UR8, c[0x0][0x8e8] ;  /* 0x00023a0000087ab9 */ /* 0x000fe20000000a00 */
[----:B------:R-:W3:Y:S03]  /*64c0*/  LDC R21, c[0x0][0x148] ;  /* 0x00005200ff157b82 */ /* 0x000ee60000000800 */
[----:B------:R-:W-:Y:S01]  /*64d0*/  IMAD.X R4, RZ, RZ, ~R4, P0 ;  /* 0x000000ffff047224 */ /* 0x000fe200000e0e04 */
[----:B------:R-:W-:-:S03]  /*64e0*/  ISETP.NE.U32.AND P0, PT, RZ, UR8, PT ;  /* 0x00000008ff007c0c */ /* 0x000fc6000bf05070 */
[----:B------:R-:W-:Y:S01]  /*64f0*/  IMAD R6, R4, UR6, RZ ;  /* 0x0000000604067c24 */ /* 0x000fe2000f8e02ff */
[----:B------:R-:W-:Y:S01]  /*6500*/  ISETP.NE.AND.EX P0, PT, RZ, UR9, PT, P0 ;  /* 0x00000009ff007c0c */ /* 0x000fe2000bf05300 */
[----:B------:R-:W-:Y:S01]  /*6510*/  IMAD.WIDE.U32 R4, R7, UR6, R16 ;  /* 0x0000000607047c25 */ /* 0x000fe2000f8e0010 */
[----:B------:R-:W-:-:S03]  /*6520*/  ULDC UR6, c[0x0][0x8c0] ;  /* 0x0002300000067ab9 */ /* 0x000fc60000000800 */
[----:B------:R-:W-:Y:S01]  /*6530*/  IMAD R7, R7, UR7, R6 ;  /* 0x0000000707077c24 */ /* 0x000fe2000f8e0206 */
[----:B------:R-:W-:Y:S01]  /*6540*/  ULDC UR7, c[0x0][0x154] ;  /* 0x0000550000077ab9 */ /* 0x000fe20000000800 */
[----:B-1----:R-:W-:Y:S02]  /*6550*/  IMAD.MOV R6, RZ, RZ, -R19 ;  /* 0x000000ffff067224 */ /* 0x002fe400078e0a13 */
[----:B------:R-:W-:Y:S02]  /*6560*/  IMAD.IADD R5, R5, 0x1, R7 ;  /* 0x0000000105057824 */ /* 0x000fe400078e0207 */
[----:B--2---:R-:W-:Y:S01]  /*6570*/  IMAD R14, R15, R6, R14 ;  /* 0x000000060f0e7224 */ /* 0x004fe200078e020e */
[----:B------:R-:W-:Y:S02]  /*6580*/  I2FP.F32.U32 R6, R12 ;  /* 0x0000000c00067245 */ /* 0x000fe40000201000 */
[--C-:B------:R-:W-:Y:S02]  /*6590*/  SHF.R.U64 R15, R4, UR6, R5.reuse ;  /* 0x00000006040f7c19 */ /* 0x100fe40008001205 */
[----:B------:R-:W-:Y:S01]  /*65a0*/  SHF.R.U32.HI R4, RZ, UR6, R5 ;  /* 0x00000006ff047c19 */ /* 0x000fe20008011605 */
[----:B------:R-:W-:Y:S01]  /*65b0*/  FMUL R6, R6, UR7 ;  /* 0x0000000706067c20 */ /* 0x000fe20008400000 */
[----:B------:R-:W-:-:S02]  /*65c0*/  ULDC UR6, c[0x0][0x8b0] ;  /* 0x00022c0000067ab9 */ /* 0x000fc40000000800 */
[--C-:B------:R-:W-:Y:S01]  /*65d0*/  SHF.R.U64 R20, R15, UR6, R4.reuse ;  /* 0x000000060f147c19 */ /* 0x100fe20008001204 */
[----:B------:R1:W2:Y:S01]  /*65e0*/  F2I.U32.TRUNC.NTZ R24, R6 ;  /* 0x0000000600187305 */ /* 0x0002a2000020f000 */
[----:B------:R-:W-:Y:S01]  /*65f0*/  SHF.R.U32.HI R5, RZ, UR6, R4 ;  /* 0x00000006ff057c19 */ /* 0x000fe20008011604 */
[----:B------:R-:W-:-:S03]  /*6600*/  ULDC UR6, c[0x0][0x900] ;  /* 0x0002400000067ab9 */ /* 0x000fc60000000800 */
[--C-:B------:R-:W-:Y:S02]  /*6610*/  SHF.R.U64 R19, R20, UR6, R5.reuse ;  /* 0x0000000614137c19 */ /* 0x100fe40008001205 */
[----:B------:R-:W-:-:S03]  /*6620*/  SHF.R.U32.HI R23, RZ, UR6, R5 ;  /* 0x00000006ff177c19 */ /* 0x000fc60008011605 */
[----:B------:R-:W-:Y:S02]  /*6630*/  IMAD.MOV.U32 R4, RZ, RZ, R19 ;  /* 0x000000ffff047224 */ /* 0x000fe400078e0013 */
[----:B------:R-:W-:Y:S01]  /*6640*/  IMAD.MOV.U32 R5, RZ, RZ, R23 ;  /* 0x000000ffff057224 */ /* 0x000fe200078e0017 */
[----:B-1----:R-:W-:Y:S06]  /*6650*/  @!P0 BRA `(.L_x_128) ;  /* 0x0000000000288947 */ /* 0x002fec0003800000 */
        /* <DEDUP_REMOVED lines=10> */
.L_x_128:
[----:B------:R-:W-:Y:S01]  /*6700*/  ISETP.NE.AND P0, PT, R2, 0x1, PT ;  /* 0x000000010200780c */ /* 0x000fe20003f05270 */
[----:B------:R-:W-:Y:S01]  /*6710*/  ULDC UR6, c[0x0][0x8f0] ;  /* 0x00023c0000067ab9 */ /* 0x000fe20000000800 */
[----:B------:R-:W-:Y:S01]  /*6720*/  LOP3.LUT R20, R20, UR18, RZ, 0xc0, !PT ;  /* 0x0000001214147c12 */ /* 0x000fe2000f8ec0ff */
[----:B--2---:R-:W-:Y:S01]  /*6730*/  IMAD.MOV R24, RZ, RZ, -R24 ;  /* 0x000000ffff187224 */ /* 0x004fe200078e0a18 */
[----:B------:R-:W-:Y:S01]  /*6740*/  SHF.R.U64 R5, R4, UR6, R5 ;  /* 0x0000000604057c19 */ /* 0x000fe20008001205 */
[----:B------:R-:W-:Y:S01]  /*6750*/  ULDC UR6, c[0x0][0x8e0] ;  /* 0x0002380000067ab9 */ /* 0x000fe20000000800 */
[----:B------:R-:W-:Y:S01]  /*6760*/  LOP3.LUT R6, R15, UR17, RZ, 0xc0, !PT ;  /* 0x000000110f067c12 */ /* 0x000fe2000f8ec0ff */
[----:B------:R-:W-:Y:S02]  /*6770*/  ULDC UR7, c[0x0][0x8b8] ;  /* 0x00022e0000077ab9 */ /* 0x000fe40000000800 */
[----:B------:R-:W-:Y:S02]  /*6780*/  IMAD.MOV R4, RZ, RZ, -R5 ;  /* 0x000000ffff047224 */ /* 0x000fe400078e0a05 */
[----:B------:R-:W-:-:S02]  /*6790*/  IMAD R5, R5, UR19, R20 ;  /* 0x0000001305057c24 */ /* 0x000fc4000f8e0214 */
[----:B---3--:R-:W-:Y:S02]  /*67a0*/  @P0 IMAD R14, R21, R24, R12 ;  /* 0x00000018150e0224 */ /* 0x008fe400078e020c */
[----:B------:R-:W-:Y:S01]  /*67b0*/  IMAD R19, R4, UR6, R19 ;  /* 0x0000000604137c24 */ /* 0x000fe2000f8e0213 */
[----:B------:R-:W-:Y:S01]  /*67c0*/  ULDC UR6, c[0x0][0x8a8] ;  /* 0x00022a0000067ab9 */ /* 0x000fe20000000800 */
[----:B------:R-:W-:Y:S02]  /*67d0*/  IMAD R14, R5, UR7, R14 ;  /* 0x00000007050e7c24 */ /* 0x000fe4000f8e020e */
[----:B------:R-:W-:Y:S02]  /*67e0*/  IMAD R19, R19, UR6, R6 ;  /* 0x0000000613137c24 */ /* 0x000fe4000f8e0206 */
[----:B------:R-:W-:-:S03]  /*67f0*/  IMAD.MOV.U32 R4, RZ, RZ, 0x1 ;  /* 0x00000001ff047424 */ /* 0x000fc600078e00ff */
[----:B------:R-:W-:Y:S02]  /*6800*/  SEL R20, R19, R14, !P0 ;  /* 0x0000000e13147207 */ /* 0x000fe40004000000 */
[----:B------:R-:W-:-:S07]  /*6810*/  SEL R21, R14, R19, !P0 ;  /* 0x000000130e157207 */ /* 0x000fce0004000000 */
.L_x_126:
[----:B------:R-:W-:Y:S05]  /*6820*/  BSYNC B1 ;  /* 0x0000000000017941 */ /* 0x000fea0003800000 */
.L_x_125:
[----:B------:R-:W-:-:S13]  /*6830*/  LOP3.LUT P0, RZ, R4, 0xff, RZ, 0xc0, !PT ;  /* 0x000000ff04ff7812 */ /* 0x000fda000780c0ff */
[----:B------:R-:W-:Y:S05]  /*6840*/  @P0 BRA `(.L_x_129) ;  /* 0xfffffff400440947 */ /* 0x000fea000383ffff */
[----:B------:R-:W-:Y:S05]  /*6850*/  BSYNC B0 ;  /* 0x0000000000007941 */ /* 0x000fea0003800000 */
.L_x_118:
[----:B------:R-:W-:-:S03]  /*6860*/  UMOV UR6, 0xffffffff ;  /* 0xffffffff00067882 */ /* 0x000fc60000000000 */
[----:B------:R-:W-:Y:S05]  /*6870*/  BRA.DIV UR6, `(.L_x_130) ;  /* 0x0000000a063c7947 */ /* 0x000fea000b800000 */
[----:B------:R-:W-:-:S13]  /*6880*/  ELECT P6, URZ, PT ;  /* 0x00000000003f782f */ /* 0x000fda00038c0000 */
.L_x_152:
[----:B------:R-:W-:Y:S05]  /*6890*/  @!P6 BRA `(.L_x_15) ;  /* 0x000000040034e947 */ /* 0x000fea0003800000 */
[----:B------:R-:W-:-:S04]  /*68a0*/  LOP3.LUT R22, R22, 0x2, RZ, 0xfc, !PT ;  /* 0x0000000216167812 */ /* 0x000fc800078efcff */
[----:B------:R-:W-:-:S13]  /*68b0*/  ISETP.NE.AND P0, PT, R22, 0x3, PT ;  /* 0x000000031600780c */ /* 0x000fda0003f05270 */
[----:B------:R-:W-:Y:S05]  /*68c0*/  @!P0 BRA `(.L_x_131) ;  /* 0x0000000000048947 */ /* 0x000fea0003800000 */
[----:B-1----:R-:W-:Y:S01]  /*68d0*/  BPT.TRAP 0x1 ;  /* 0x000000040000795c */ /* 0x002fe20000300000 */
.L_x_131:
[----:B------:R-:W2:Y:S01]  /*68e0*/  S2R R3, SR_CgaCtaId ;  /* 0x0000000000037919 */ /* 0x000ea20000008800 */
[----:B------:R-:W-:Y:S02]  /*68f0*/  MOV R0, 0x400 ;  /* 0x0000040000007802 */ /* 0x000fe40000000f00 */
[----:B------:R-:W-:Y:S02]  /*6900*/  SHF.L.U32 R2, R10, 0x1f, RZ ;  /* 0x0000001f0a027819 */ /* 0x000fe400000006ff */
[----:B--2---:R-:W-:-:S05]  /*6910*/  LEA R0, R3, R0, 0x18 ;  /* 0x0000000003007211 */ /* 0x004fca00078ec0ff */
[----:B------:R-:W-:-:S04]  /*6920*/  VIADD R0, R0, 0x40 ;  /* 0x0000004000007836 */ /* 0x000fc80000000000 */
[C---:B------:R-:W-:Y:S02]  /*6930*/  IMAD R5, R9.reuse, 0x8, R0 ;  /* 0x0000000809057824 */ /* 0x040fe400078e0200 */
[----:B------:R-:W-:Y:S02]  /*6940*/  VIADD R9, R9, 0x1 ;  /* 0x0000000109097836 */ /* 0x000fe40000000000 */
[----:B------:R-:W2:Y:S03]  /*6950*/  SYNCS.PHASECHK.TRANS64.TRYWAIT P0, [R5+URZ], R2 ;  /* 0x00000002050075a7 */ /* 0x000ea6000800017f */
[----:B------:R-:W-:-:S04]  /*6960*/  ISETP.NE.AND P1, PT, R9, 0x8, PT ;  /* 0x000000080900780c */ /* 0x000fc80003f25270 */
[----:B------:R-:W-:Y:S02]  /*6970*/  SEL R3, RZ, 0x1, P1 ;  /* 0x00000001ff037807 */ /* 0x000fe40000800000 */
[----:B------:R-:W-:Y:S02]  /*6980*/  SEL R9, R9, RZ, P1 ;  /* 0x000000ff09097207 */ /* 0x000fe40000800000 */
[----:B------:R-:W-:-:S03]  /*6990*/  LOP3.LUT R10, R10, R3, RZ, 0x3c, !PT ;  /* 0x000000030a0a7212 */ /* 0x000fc600078e3cff */
[----:B------:R-:W-:Y:S01]  /*69a0*/  IMAD R7, R9, 0x8, R0 ;  /* 0x0000000809077824 */ /* 0x000fe200078e0200 */
[----:B------:R-:W-:Y:S01]  /*69b0*/  SHF.L.U32 R4, R10, 0x1f, RZ ;  /* 0x0000001f0a047819 */ /* 0x000fe200000006ff */
[----:B--2---:R-:W-:Y:S06]  /*69c0*/  @!P0 BRA `(.L_x_132) ;  /* 0x0000000800088947 */ /* 0x004fec0003800000 */
.L_x_153:
[----:B------:R-:W3:Y:S01]  /*69d0*/  SYNCS.PHASECHK.TRANS64.TRYWAIT P0, [R7+URZ], R4 ;  /* 0x00000004070075a7 */ /* 0x000ee2000800017f */
[----:B--2---:R-:W-:-:S05]  /*69e0*/  VIADD R2, R9, 0x1 ;  /* 0x0000000109027836 */ /* 0x004fca0000000000 */
[----:B------:R-:W-:-:S04]  /*69f0*/  ISETP.NE.AND P1, PT, R2, 0x8, PT ;  /* 0x000000080200780c */ /* 0x000fc80003f25270 */
[----:B------:R-:W-:Y:S02]  /*6a00*/  SEL R3, RZ, 0x1, P1 ;  /* 0x00000001ff037807 */ /* 0x000fe40000800000 */
[----:B------:R-:W-:Y:S02]  /*6a10*/  SEL R9, R2, RZ, P1 ;  /* 0x000000ff02097207 */ /* 0x000fe40000800000 */
[----:B------:R-:W-:-:S03]  /*6a20*/  LOP3.LUT R10, R10, R3, RZ, 0x3c, !PT ;  /* 0x000000030a0a7212 */ /* 0x000fc600078e3cff */
[----:B------:R-:W-:Y:S01]  /*6a30*/  IMAD R6, R9, 0x8, R0 ;  /* 0x0000000809067824 */ /* 0x000fe200078e0200 */
[----:B------:R-:W-:Y:S01]  /*6a40*/  SHF.L.U32 R5, R10, 0x1f, RZ ;  /* 0x0000001f0a057819 */ /* 0x000fe200000006ff */
[----:B---3--:R-:W-:Y:S06]  /*6a50*/  @!P0 BRA `(.L_x_133) ;  /* 0x0000000400f88947 */ /* 0x008fec0003800000 */
.L_x_154:
[----:B------:R-:W3:Y:S01]  /*6a60*/  SYNCS.PHASECHK.TRANS64.TRYWAIT P0, [R6+URZ], R5 ;  /* 0x00000005060075a7 */ /* 0x000ee2000800017f */
[----:B------:R-:W-:-:S05]  /*6a70*/  VIADD R2, R9, 0x1 ;  /* 0x0000000109027836 */ /* 0x000fca0000000000 */
[----:B------:R-:W-:-:S04]  /*6a80*/  ISETP.NE.AND P1, PT, R2, 0x8, PT ;  /* 0x000000080200780c */ /* 0x000fc80003f25270 */
[----:B------:R-:W-:Y:S02]  /*6a90*/  SEL R3, RZ, 0x1, P1 ;  /* 0x00000001ff037807 */ /* 0x000fe40000800000 */
[----:B--2---:R-:W-:Y:S02]  /*6aa0*/  SEL R7, R2, RZ, P1 ;  /* 0x000000ff02077207 */ /* 0x004fe40000800000 */
[----:B------:R-:W-:-:S03]  /*6ab0*/  LOP3.LUT R10, R10, R3, RZ, 0x3c, !PT ;  /* 0x000000030a0a7212 */ /* 0x000fc600078e3cff */
[----:B------:R-:W-:Y:S01]  /*6ac0*/  IMAD R9, R7, 0x8, R0 ;  /* 0x0000000807097824 */ /* 0x000fe200078e0200 */
[----:B------:R-:W-:Y:S01]  /*6ad0*/  SHF.L.U32 R4, R10, 0x1f, RZ ;  /* 0x0000001f0a047819 */ /* 0x000fe200000006ff */
[----:B---3--:R-:W-:Y:S06]  /*6ae0*/  @!P0 BRA `(.L_x_134) ;  /* 0x0000000400e88947 */ /* 0x008fec0003800000 */
.L_x_155:
[----:B------:R-:W3:Y:S01]  /*6af0*/  SYNCS.PHASECHK.TRANS64.TRYWAIT P0, [R9+URZ], R4 ;  /* 0x00000004090075a7 */ /* 0x000ee2000800017f */
[----:B------:R-:W-:-:S05]  /*6b00*/  VIADD R2, R7, 0x1 ;  /* 0x0000000107027836 */ /* 0x000fca0000000000 */
[----:B------:R-:W-:-:S04]  /*6b10*/  ISETP.NE.AND P1, PT, R2, 0x8, PT ;  /* 0x000000080200780c */ /* 0x000fc80003f25270 */
[----:B------:R-:W-:Y:S02]  /*6b20*/  SEL R3, RZ, 0x1, P1 ;  /* 0x00000001ff037807 */ /* 0x000fe40000800000 */
[----:B------:R-:W-:Y:S02]  /*6b30*/  SEL R7, R2, RZ, P1 ;  /* 0x000000ff02077207 */ /* 0x000fe40000800000 */
[----:B------:R-:W-:-:S03]  /*6b40*/  LOP3.LUT R10, R10, R3, RZ, 0x3c, !PT ;  /* 0x000000030a0a7212 */ /* 0x000fc600078e3cff */
[----:B--2---:R-:W-:Y:S01]  /*6b50*/  IMAD R6, R7, 0x8, R0 ;  /* 0x0000000807067824 */ /* 0x004fe200078e0200 */
[----:B------:R-:W-:Y:S01]  /*6b60*/  SHF.L.U32 R5, R10, 0x1f, RZ ;  /* 0x0000001f0a057819 */ /* 0x000fe200000006ff */
[----:B---3--:R-:W-:Y:S06]  /*6b70*/  @!P0 BRA `(.L_x_135) ;  /* 0x0000000400d88947 */ /* 0x008fec0003800000 */
.L_x_156:
        /* <DEDUP_REMOVED lines=9> */
.L_x_157:
        /* <DEDUP_REMOVED lines=9> */
.L_x_158:
[----:B------:R-:W3:Y:S01]  /*6ca0*/  SYNCS.PHASECHK.TRANS64.TRYWAIT P0, [R6+URZ], R5 ;  /* 0x00000005060075a7 */ /* 0x000ee2000800017f */
[----:B------:R-:W-:-:S05]  /*6cb0*/  VIADD R2, R7, 0x1 ;  /* 0x0000000107027836 */ /* 0x000fca0000000000 */
[----:B------:R-:W-:-:S04]  /*6cc0*/  ISETP.NE.AND P1, PT, R2, 0x8, PT ;  /* 0x000000080200780c */ /* 0x000fc80003f25270 */
[----:B--2---:R-:W-:Y:S02]  /*6cd0*/  SEL R4, RZ, 0x1, P1 ;  /* 0x00000001ff047807 */ /* 0x004fe40000800000 */
[----:B------:R-:W-:Y:S02]  /*6ce0*/  SEL R3, R2, RZ, P1 ;  /* 0x000000ff02037207 */ /* 0x000fe40000800000 */
[----:B------:R-:W-:Y:S01]  /*6cf0*/  LOP3.LUT R4, R11, R4, RZ, 0x3c, !PT ;  /* 0x000000040b047212 */ /* 0x000fe200078e3cff */
[----:B---3--:R-:W-:Y:S06]  /*6d00*/  @!P0 BRA `(.L_x_138) ;  /* 0x0000000400b08947 */ /* 0x008fec0003800000 */
.L_x_159:
[----:B------:R-:W-:Y:S01]  /*6d10*/  IMAD R3, R3, 0x8, R0 ;  /* 0x0000000803037824 */ /* 0x000fe200078e0200 */
[----:B------:R-:W-:-:S07]  /*6d20*/  SHF.L.U32 R0, R4, 0x1f, RZ ;  /* 0x0000001f04007819 */ /* 0x000fce00000006ff */
.L_x_139:
[----:B---3--:R3:W4:Y:S02]  /*6d30*/  SYNCS.PHASECHK.TRANS64.TRYWAIT P0, [R3+URZ], R0 ;  /* 0x00000000030075a7 */ /* 0x008724000800017f */
[----:B----4-:R-:W-:Y:S05]  /*6d40*/  @!P0 NANOSLEEP.SYNCS 0x989680 ;  /* 0x009896800000895d */ /* 0x010fea0003900000 */
[----:B------:R-:W4:Y:S02]  /*6d50*/  @!P0 SYNCS.PHASECHK.TRANS64 P0, [R3+URZ], R0 ;  /* 0x00000000030085a7 */ /* 0x000f24000800007f */
[----:B----4-:R-:W-:Y:S05]  /*6d60*/  @!P0 BRA `(.L_x_139) ;  /* 0xfffffffc00f08947 */ /* 0x010fea000383ffff */
.L_x_15:
[----:B-1----:R-:W-:Y:S05]  /*6d70*/  BSYNC B6 ;  /* 0x0000000000067941 */ /* 0x002fea0003800000 */
.L_x_13:
[----:B------:R-:W-:Y:S05]  /*6d80*/  EXIT ;  /* 0x000000000000794d */ /* 0x000fea0003800000 */
.L_x_28:
[----:B----4-:R4:W1:Y:S02]  /*6d90*/  SYNCS.PHASECHK.TRANS64.TRYWAIT P1, [R3+URZ], R0 ;  /* 0x00000000030075a7 */ /* 0x010864000802017f */
[----:B-1----:R-:W-:Y:S05]  /*6da0*/  @!P1 NANOSLEEP.SYNCS 0x989680 ;  /* 0x009896800000995d */ /* 0x002fea0003900000 */
[----:B------:R-:W1:Y:S02]  /*6db0*/  @!P1 SYNCS.PHASECHK.TRANS64 P1, [R3+URZ], R0 ;  /* 0x00000000030095a7 */ /* 0x000e64000802007f */
[----:B-1----:R-:W-:Y:S05]  /*6dc0*/  @!P1 BRA `(.L_x_28) ;  /* 0xfffffffc00f09947 */ /* 0x002fea000383ffff */
[----:B------:R-:W-:Y:S05]  /*6dd0*/  BRA `(.L_x_27) ;  /* 0xffffffac00247947 */ /* 0x000fea000383ffff */
.L_x_33:
[----:B--2---:R-:W-:-:S04]  /*6de0*/  IMAD.U32 R5, RZ, RZ, UR4 ;  /* 0x00000004ff057e24 */ /* 0x004fc8000f8e00ff */
[----:B------:R2:W4:Y:S03]  /*6df0*/  SYNCS.PHASECHK.TRANS64.TRYWAIT P1, [R5+URZ], R4 ;  /* 0x00000004050075a7 */ /* 0x000526000802017f */
[----:B----4-:R-:W-:Y:S05]  /*6e00*/  @!P1 NANOSLEEP.SYNCS 0x989680 ;  /* 0x009896800000995d */ /* 0x010fea0003900000 */
[----:B------:R-:W4:Y:S02]  /*6e10*/  @!P1 SYNCS.PHASECHK.TRANS64 P1, [R5+URZ], R4 ;  /* 0x00000004050095a7 */ /* 0x000f24000802007f */
[----:B----4-:R-:W-:Y:S05]  /*6e20*/  @!P1 BRA `(.L_x_33) ;  /* 0xfffffffc00ec9947 */ /* 0x010fea000383ffff */
[----:B------:R-:W-:Y:S05]  /*6e30*/  BRA `(.L_x_32) ;  /* 0xffffffac00f87947 */ /* 0x000fea000383ffff */
.L_x_54:
[----:B--2---:R2:W4:Y:S02]  /*6e40*/  SYNCS.PHASECHK.TRANS64.TRYWAIT P2, [R4+URZ+0x80], R3 ;  /* 0x00008003040075a7 */ /* 0x004524000804017f */
[----:B----4-:R-:W-:Y:S05]  /*6e50*/  @!P2 NANOSLEEP.SYNCS 0x989680 ;  /* 0x009896800000a95d */ /* 0x010fea0003900000 */
[----:B------:R-:W4:Y:S02]  /*6e60*/  @!P2 SYNCS.PHASECHK.TRANS64 P2, [R4+URZ+0x80], R3 ;  /* 0x000080030400a5a7 */ /* 0x000f24000804007f */
[----:B----4-:R-:W-:Y:S05]  /*6e70*/  @!P2 BRA `(.L_x_54) ;  /* 0xfffffffc00f0a947 */ /* 0x010fea000383ffff */
[----:B------:R-:W-:Y:S05]  /*6e80*/  BRA `(.L_x_140) ;  /* 0xffffffb800dc7947 */ /* 0x000fea000383ffff */
.L_x_68:
[----:B-1----:R1:W2:Y:S02]  /*6e90*/  SYNCS.PHASECHK.TRANS64.TRYWAIT P3, [R15+URZ+0x80], R14 ;  /* 0x0000800e0f0075a7 */ /* 0x0022a4000806017f */
[----:B--2---:R-:W-:Y:S05]  /*6ea0*/  @!P3 NANOSLEEP.SYNCS 0x989680 ;  /* 0x009896800000b95d */ /* 0x004fea0003900000 */
[----:B------:R-:W2:Y:S02]  /*6eb0*/  @!P3 SYNCS.PHASECHK.TRANS64 P3, [R15+URZ+0x80], R14 ;  /* 0x0000800e0f00b5a7 */ /* 0x000ea4000806007f */
[----:B--2---:R-:W-:Y:S05]  /*6ec0*/  @!P3 BRA `(.L_x_68) ;  /* 0xfffffffc00f0b947 */ /* 0x004fea000383ffff */
[----:B------:R-:W-:Y:S05]  /*6ed0*/  BRA `(.L_x_141) ;  /* 0xffffffc400987947 */ /* 0x000fea000383ffff */
.L_x_88:
[----:B-1----:R-:W-:-:S04]  /*6ee0*/  IMAD.U32 R3, RZ, RZ, UR4 ;  /* 0x00000004ff037e24 */ /* 0x002fc8000f8e00ff */
[----:B------:R1:W2:Y:S03]  /*6ef0*/  SYNCS.PHASECHK.TRANS64.TRYWAIT P0, [R3+URZ+0xb8], R0 ;  /* 0x0000b800030075a7 */ /* 0x0002a6000800017f */
[----:B--2---:R-:W-:Y:S05]  /*6f00*/  @!P0 NANOSLEEP.SYNCS 0x989680 ;  /* 0x009896800000895d */ /* 0x004fea0003900000 */
[----:B------:R-:W2:Y:S02]  /*6f10*/  @!P0 SYNCS.PHASECHK.TRANS64 P0, [R3+URZ+0xb8], R0 ;  /* 0x0000b800030085a7 */ /* 0x000ea4000800007f */
[----:B--2---:R-:W-:Y:S05]  /*6f20*/  @!P0 BRA `(.L_x_88) ;  /* 0xfffffffc00ec8947 */ /* 0x004fea000383ffff */
[----:B------:R-:W-:Y:S05]  /*6f30*/  BRA `(.L_x_87) ;  /* 0xffffffd800ec7947 */ /* 0x000fea000383ffff */
.L_x_97:
[----:B-1----:R-:W-:-:S04]  /*6f40*/  IMAD.U32 R5, RZ, RZ, UR5 ;  /* 0x00000005ff057e24 */ /* 0x002fc8000f8e00ff */
[----:B------:R1:W2:Y:S03]  /*6f50*/  SYNCS.PHASECHK.TRANS64.TRYWAIT P1, [R5+URZ+0x98], R4 ;  /* 0x00009804050075a7 */ /* 0x0002a6000802017f */
[----:B--2---:R-:W-:Y:S05]  /*6f60*/  @!P1 NANOSLEEP.SYNCS 0x989680 ;  /* 0x009896800000995d */ /* 0x004fea0003900000 */
[----:B------:R-:W2:Y:S02]  /*6f70*/  @!P1 SYNCS.PHASECHK.TRANS64 P1, [R5+URZ+0x98], R4 ;  /* 0x00009804050095a7 */ /* 0x000ea4000802007f */
[----:B--2---:R-:W-:Y:S05]  /*6f80*/  @!P1 BRA `(.L_x_97) ;  /* 0xfffffffc00ec9947 */ /* 0x004fea000383ffff */
[----:B------:R-:W-:Y:S05]  /*6f90*/  BRA `(.L_x_142) ;  /* 0xffffffdc00e47947 */ /* 0x000fea000383ffff */
.L_x_103:
[----:B-1----:R-:W-:-:S04]  /*6fa0*/  IMAD.U32 R5, RZ, RZ, UR4 ;  /* 0x00000004ff057e24 */ /* 0x002fc8000f8e00ff */
[----:B------:R1:W2:Y:S03]  /*6fb0*/  SYNCS.PHASECHK.TRANS64.TRYWAIT P1, [R5+URZ+0x98], R4 ;  /* 0x00009804050075a7 */ /* 0x0002a6000802017f */
[----:B--2---:R-:W-:Y:S05]  /*6fc0*/  @!P1 NANOSLEEP.SYNCS 0x989680 ;  /* 0x009896800000995d */ /* 0x004fea0003900000 */
[----:B------:R-:W2:Y:S02]  /*6fd0*/  @!P1 SYNCS.PHASECHK.TRANS64 P1, [R5+URZ+0x98], R4 ;  /* 0x00009804050095a7 */ /* 0x000ea4000802007f */
[----:B--2---:R-:W-:Y:S05]  /*6fe0*/  @!P1 BRA `(.L_x_103) ;  /* 0xfffffffc00ec9947 */ /* 0x004fea000383ffff */
[----:B------:R-:W-:Y:S05]  /*6ff0*/  BRA `(.L_x_143) ;  /* 0xffffffe0004c7947 */ /* 0x000fea000383ffff */
.L_x_113:
[----:B--2---:R2:W3:Y:S02]  /*7000*/  SYNCS.PHASECHK.TRANS64.TRYWAIT P0, [R3+URZ+0x98], R0 ;  /* 0x00009800030075a7 */ /* 0x0044e4000800017f */
[----:B---3--:R-:W-:Y:S05]  /*7010*/  @!P0 NANOSLEEP.SYNCS 0x989680 ;  /* 0x009896800000895d */ /* 0x008fea0003900000 */
[----:B------:R-:W3:Y:S02]  /*7020*/  @!P0 SYNCS.PHASECHK.TRANS64 P0, [R3+URZ+0x98], R0 ;  /* 0x00009800030085a7 */ /* 0x000ee4000800007f */
[----:B---3--:R-:W-:Y:S05]  /*7030*/  @!P0 BRA `(.L_x_113) ;  /* 0xfffffffc00f08947 */ /* 0x008fea000383ffff */
[----:B------:R-:W-:Y:S05]  /*7040*/  BRA `(.L_x_144) ;  /* 0xffffffe800647947 */ /* 0x000fea000383ffff */
.L_x_115:
[----:B-1----:R1:W2:Y:S02]  /*7050*/  SYNCS.PHASECHK.TRANS64.TRYWAIT P0, [R5+URZ+0x98], R0 ;  /* 0x00009800050075a7 */ /* 0x0022a4000800017f */
[----:B--2---:R-:W-:Y:S05]  /*7060*/  @!P0 NANOSLEEP.SYNCS 0x989680 ;  /* 0x009896800000895d */ /* 0x004fea0003900000 */
[----:B------:R-:W2:Y:S02]  /*7070*/  @!P0 SYNCS.PHASECHK.TRANS64 P0, [R5+URZ+0x98], R0 ;  /* 0x00009800050085a7 */ /* 0x000ea4000800007f */
[----:B--2---:R-:W-:Y:S05]  /*7080*/  @!P0 BRA `(.L_x_115) ;  /* 0xfffffffc00f08947 */ /* 0x004fea000383ffff */
[----:B------:R-:W-:Y:S05]  /*7090*/  BRA `(.L_x_145) ;  /* 0xffffffe800847947 */ /* 0x000fea000383ffff */
.L_x_119:
[----:B------:R-:W-:Y:S01]  /*70a0*/  BSSY B1, `(.L_x_146) ;  /* 0x0000006000017945 */ /* 0x000fe20003800000 */
[----:B------:R-:W-:-:S07]  /*70b0*/  IMAD.MOV.U32 R15, RZ, RZ, -0x1 ;  /* 0xffffffffff0f7424 */ /* 0x000fce00078e00ff */
[----:B------:R-:W-:Y:S05]  /*70c0*/  WARPSYNC.COLLECTIVE R15, `(.L_x_147) ;  /* 0x000000000f0c7348 */ /* 0x000fea0003c00000 */
[----:B------:R-:W-:Y:S02]  /*70d0*/  ELECT P6, UR62, PT ;  /* 0x00000000003e782f */ /* 0x000fe400038c0000 */
[----:B------:R-:W-:Y:S01]  /*70e0*/  MOV R14, UR62 ;  /* 0x0000003e000e7c02 */ /* 0x000fe20008000f00 */
[----:B------:R-:W-:Y:S10]  /*70f0*/  ENDCOLLECTIVE ;  /* 0x000000000000791b */ /* 0x000ff40003800000 */
.L_x_147:
[----:B------:R-:W-:Y:S05]  /*7100*/  BSYNC B1 ;  /* 0x0000000000017941 */ /* 0x000fea0003800000 */
.L_x_146:
[----:B------:R-:W-:Y:S05]  /*7110*/  BRA `(.L_x_148) ;  /* 0xffffffec001c7947 */ /* 0x000fea000383ffff */
.L_x_122:
[----:B--2---:R2:W3:Y:S02]  /*7120*/  SYNCS.PHASECHK.TRANS64.TRYWAIT P0, [R14+URZ+0x40], R7 ;  /* 0x000040070e0075a7 */ /* 0x0044e4000800017f */
[----:B---3--:R-:W-:Y:S05]  /*7130*/  @!P0 NANOSLEEP.SYNCS 0x989680 ;  /* 0x009896800000895d */ /* 0x008fea0003900000 */
[----:B------:R-:W3:Y:S02]  /*7140*/  @!P0 SYNCS.PHASECHK.TRANS64 P0, [R14+URZ+0x40], R7 ;  /* 0x000040070e0085a7 */ /* 0x000ee4000800007f */
[----:B---3--:R-:W-:Y:S05]  /*7150*/  @!P0 BRA `(.L_x_122) ;  /* 0xfffffffc00f08947 */ /* 0x008fea000383ffff */
[----:B------:R-:W-:Y:S05]  /*7160*/  BRA `(.L_x_149) ;  /* 0xffffffec00547947 */ /* 0x000fea000383ffff */
.L_x_130:
[----:B------:R-:W-:Y:S01]  /*7170*/  BSSY B0, `(.L_x_150) ;  /* 0x0000006000007945 */ /* 0x000fe20003800000 */
[----:B------:R-:W-:-:S07]  /*7180*/  IMAD.MOV.U32 R15, RZ, RZ, -0x1 ;  /* 0xffffffffff0f7424 */ /* 0x000fce00078e00ff */
[----:B-1----:R-:W-:Y:S05]  /*7190*/  WARPSYNC.COLLECTIVE R15, `(.L_x_151) ;  /* 0x000000000f0c7348 */ /* 0x002fea0003c00000 */
[----:B------:R-:W-:Y:S02]  /*71a0*/  ELECT P6, UR62, PT ;  /* 0x00000000003e782f */ /* 0x000fe400038c0000 */
[----:B------:R-:W-:Y:S01]  /*71b0*/  MOV R14, UR62 ;  /* 0x0000003e000e7c02 */ /* 0x000fe20008000f00 */
[----:B-1----:R-:W-:Y:S10]  /*71c0*/  ENDCOLLECTIVE ;  /* 0x000000000000791b */ /* 0x002ff40003800000 */
.L_x_151:
[----:B------:R-:W-:Y:S05]  /*71d0*/  BSYNC B0 ;  /* 0x0000000000007941 */ /* 0x000fea0003800000 */
.L_x_150:
[----:B------:R-:W-:Y:S05]  /*71e0*/  BRA `(.L_x_152) ;  /* 0xfffffff400a87947 */ /* 0x000fea000383ffff */
.L_x_132:
[----:B--2---:R2:W3:Y:S02]  /*71f0*/  SYNCS.PHASECHK.TRANS64.TRYWAIT P0, [R5+URZ], R2 ;  /* 0x00000002050075a7 */ /* 0x0044e4000800017f */
[----:B---3--:R-:W-:Y:S05]  /*7200*/  @!P0 NANOSLEEP.SYNCS 0x989680 ;  /* 0x009896800000895d */ /* 0x008fea0003900000 */
[----:B------:R-:W3:Y:S02]  /*7210*/  @!P0 SYNCS.PHASECHK.TRANS64 P0, [R5+URZ], R2 ;  /* 0x00000002050085a7 */ /* 0x000ee4000800007f */
[----:B---3--:R-:W-:Y:S05]  /*7220*/  @!P0 BRA `(.L_x_132) ;  /* 0xfffffffc00f08947 */ /* 0x008fea000383ffff */
[----:B------:R-:W-:Y:S05]  /*7230*/  BRA `(.L_x_153) ;  /* 0xfffffff400e47947 */ /* 0x000fea000383ffff */
.L_x_133:
[----:B--2---:R2:W3:Y:S02]  /*7240*/  SYNCS.PHASECHK.TRANS64.TRYWAIT P0, [R7+URZ], R4 ;  /* 0x00000004070075a7 */ /* 0x0044e4000800017f */
[----:B---3--:R-:W-:Y:S05]  /*7250*/  @!P0 NANOSLEEP.SYNCS 0x989680 ;  /* 0x009896800000895d */ /* 0x008fea0003900000 */
[----:B------:R-:W3:Y:S02]  /*7260*/  @!P0 SYNCS.PHASECHK.TRANS64 P0, [R7+URZ], R4 ;  /* 0x00000004070085a7 */ /* 0x000ee4000800007f */
[----:B---3--:R-:W-:Y:S05]  /*7270*/  @!P0 BRA `(.L_x_133) ;  /* 0xfffffffc00f08947 */ /* 0x008fea000383ffff */
[----:B------:R-:W-:Y:S05]  /*7280*/  BRA `(.L_x_154) ;  /* 0xfffffff400f47947 */ /* 0x000fea000383ffff */
.L_x_134:
[----:B--2---:R2:W3:Y:S02]  /*7290*/  SYNCS.PHASECHK.TRANS64.TRYWAIT P0, [R6+URZ], R5 ;  /* 0x00000005060075a7 */ /* 0x0044e4000800017f */
[----:B---3--:R-:W-:Y:S05]  /*72a0*/  @!P0 NANOSLEEP.SYNCS 0x989680 ;  /* 0x009896800000895d */ /* 0x008fea0003900000 */
[----:B------:R-:W3:Y:S02]  /*72b0*/  @!P0 SYNCS.PHASECHK.TRANS64 P0, [R6+URZ], R5 ;  /* 0x00000005060085a7 */ /* 0x000ee4000800007f */
[----:B---3--:R-:W-:Y:S05]  /*72c0*/  @!P0 BRA `(.L_x_134) ;  /* 0xfffffffc00f08947 */ /* 0x008fea000383ffff */
[----:B------:R-:W-:Y:S05]  /*72d0*/  BRA `(.L_x_155) ;  /* 0xfffffff800047947 */ /* 0x000fea000383ffff */
.L_x_135:
[----:B--2---:R2:W3:Y:S02]  /*72e0*/  SYNCS.PHASECHK.TRANS64.TRYWAIT P0, [R9+URZ], R4 ;  /* 0x00000004090075a7 */ /* 0x0044e4000800017f */
[----:B---3--:R-:W-:Y:S05]  /*72f0*/  @!P0 NANOSLEEP.SYNCS 0x989680 ;  /* 0x009896800000895d */ /* 0x008fea0003900000 */
[----:B------:R-:W3:Y:S02]  /*7300*/  @!P0 SYNCS.PHASECHK.TRANS64 P0, [R9+URZ], R4 ;  /* 0x00000004090085a7 */ /* 0x000ee4000800007f */
[----:B---3--:R-:W-:Y:S05]  /*7310*/  @!P0 BRA `(.L_x_135) ;  /* 0xfffffffc00f08947 */ /* 0x008fea000383ffff */
[----:B------:R-:W-:Y:S05]  /*7320*/  BRA `(.L_x_156) ;  /* 0xfffffff800147947 */ /* 0x000fea000383ffff */
.L_x_136:
[----:B--2---:R2:W3:Y:S02]  /*7330*/  SYNCS.PHASECHK.TRANS64.TRYWAIT P0, [R6+URZ], R5 ;  /* 0x00000005060075a7 */ /* 0x0044e4000800017f */
[----:B---3--:R-:W-:Y:S05]  /*7340*/  @!P0 NANOSLEEP.SYNCS 0x989680 ;  /* 0x009896800000895d */ /* 0x008fea0003900000 */
[----:B------:R-:W3:Y:S02]  /*7350*/  @!P0 SYNCS.PHASECHK.TRANS64 P0, [R6+URZ], R5 ;  /* 0x00000005060085a7 */ /* 0x000ee4000800007f */
[----:B---3--:R-:W-:Y:S05]  /*7360*/  @!P0 BRA `(.L_x_136) ;  /* 0xfffffffc00f08947 */ /* 0x008fea000383ffff */
[----:B------:R-:W-:Y:S05]  /*7370*/  BRA `(.L_x_157) ;  /* 0xfffffff800247947 */ /* 0x000fea000383ffff */
.L_x_137:
[----:B--2---:R2:W3:Y:S02]  /*7380*/  SYNCS.PHASECHK.TRANS64.TRYWAIT P0, [R9+URZ], R4 ;  /* 0x00000004090075a7 */ /* 0x0044e4000800017f */
[----:B---3--:R-:W-:Y:S05]  /*7390*/  @!P0 NANOSLEEP.SYNCS 0x989680 ;  /* 0x009896800000895d */ /* 0x008fea0003900000 */
[----:B------:R-:W3:Y:S02]  /*73a0*/  @!P0 SYNCS.PHASECHK.TRANS64 P0, [R9+URZ], R4 ;  /* 0x00000004090085a7 */ /* 0x000ee4000800007f */
[----:B---3--:R-:W-:Y:S05]  /*73b0*/  @!P0 BRA `(.L_x_137) ;  /* 0xfffffffc00f08947 */ /* 0x008fea000383ffff */
[----:B------:R-:W-:Y:S05]  /*73c0*/  BRA `(.L_x_158) ;  /* 0xfffffff800347947 */ /* 0x000fea000383ffff */
.L_x_138:
[----:B--2---:R2:W3:Y:S02]  /*73d0*/  SYNCS.PHASECHK.TRANS64.TRYWAIT P0, [R6+URZ], R5 ;  /* 0x00000005060075a7 */ /* 0x0044e4000800017f */
[----:B---3--:R-:W-:Y:S05]  /*73e0*/  @!P0 NANOSLEEP.SYNCS 0x989680 ;  /* 0x009896800000895d */ /* 0x008fea0003900000 */
[----:B------:R-:W3:Y:S02]  /*73f0*/  @!P0 SYNCS.PHASECHK.TRANS64 P0, [R6+URZ], R5 ;  /* 0x00000005060085a7 */ /* 0x000ee4000800007f */
[----:B---3--:R-:W-:Y:S05]  /*7400*/  @!P0 BRA `(.L_x_138) ;  /* 0xfffffffc00f08947 */ /* 0x008fea000383ffff */
[----:B------:R-:W-:Y:S05]  /*7410*/  BRA `(.L_x_159) ;  /* 0xfffffff8003c7947 */ /* 0x000fea000383ffff */
.L_x_160:
[----:B------:R-:W-:-:S00]  /*7420*/  BRA `(.L_x_160) ;  /* 0xfffffffc00fc7947 */ /* 0x000fc0000383ffff */
[----:B------:R-:W-:-:S00]  /*7430*/  NOP ;  /* 0x0000000000007918 */ /* 0x000fc00000000000 */
        /* <DEDUP_REMOVED lines=12> */
.L_x_161:


//--------------------- .nv.global.init           --------------------------
	.section	.nv.global.init,"aw",@progbits
.nv.global.init:
	.type		$str$22,@object
	.size		$str$22,($str$26 - $str$22)
$str$22:
        /*0000*/ 	.byte	0x6b, 0x5f, 0x74, 0x69, 0x6c, 0x65, 0x5f, 0x63, 0x6f, 0x75, 0x6e, 0x74, 0x20, 0x3e, 0x3d, 0x20
        /*0010*/ 	.byte	0x31, 0x00
	.type		$str$26,@object
	.size		$str$26,($str$27 - $str$26)
$str$26:
        /*0012*/ 	.byte	0x28, 0x61, 0x64, 0x64, 0x72, 0x65, 0x73, 0x73, 0x20, 0x26, 0x20, 0x6d, 0x61, 0x73, 0x6b, 0x29
        /*0022*/ 	.byte	0x20, 0x3d, 0x3d, 0x20, 0x30, 0x00
	.type		$str$27,@object
	.size		$str$27,($str$23 - $str$27)
$str$27:
        /*0028*/ 	.byte	0x2f, 0x74, 0x6d, 0x70, 0x2f, 0x63, 0x75, 0x74, 0x6c, 0x61, 0x73, 0x73, 0x5f, 0x73, 0x77, 0x65
        /*0038*/ 	.byte	0x65, 0x70, 0x5f, 0x73, 0x72, 0x63, 0x2f, 0x69, 0x6e, 0x63, 0x6c, 0x75, 0x64, 0x65, 0x2f, 0x63
        /*0048*/ 	.byte	0x75, 0x74, 0x65, 0x2f, 0x70, 0x6f, 0x69, 0x6e, 0x74, 0x65, 0x72, 0x5f, 0x66, 0x6c, 0x61, 0x67
        /*0058*/ 	.byte	0x67, 0x65, 0x64, 0x2e, 0x68, 0x70, 0x70, 0x00
	.type		$str$23,@object
	.size		$str$23,(__unnamed_2 - $str$23)
$str$23:
        /*0060*/ 	.byte	0x2f, 0x74, 0x6d, 0x70, 0x2f, 0x63, 0x75, 0x74, 0x6c, 0x61, 0x73, 0x73, 0x5f, 0x73, 0x77, 0x65
        /*0070*/ 	.byte	0x65, 0x70, 0x5f, 0x73, 0x72, 0x63, 0x2f, 0x69, 0x6e, 0x63, 0x6c, 0x75, 0x64, 0x65, 0x2f, 0x63
        /*0080*/ 	.byte	0x75, 0x74, 0x6c, 0x61, 0x73, 0x73, 0x2f, 0x67, 0x65, 0x6d, 0x6d, 0x2f, 0x63, 0x6f, 0x6c, 0x6c
        /*0090*/ 	.byte	0x65, 0x63, 0x74, 0x69, 0x76, 0x65, 0x2f, 0x73, 0x6d, 0x39, 0x30, 0x5f, 0x6d, 0x6d, 0x61, 0x5f
        /*00a0*/ 	.byte	0x74, 0x6d, 0x61, 0x5f, 0x67, 0x6d, 0x6d, 0x61, 0x5f, 0x73, 0x73, 0x5f, 0x77, 0x61, 0x72, 0x70
        /*00b0*/ 	.byte	0x73, 0x70, 0x65, 0x63, 0x69, 0x61, 0x6c, 0x69, 0x7a, 0x65, 0x64, 0x2e, 0x68, 0x70, 0x70, 0x00
	.type		__unnamed_2,@object
	.size		__unnamed_2,(__unnamed_1 - __unnamed_2)
__unnamed_2:
        /*00c0*/ 	.byte	0x61, 0x75, 0x74, 0x6f, 0x20, 0x63, 0x75, 0x74, 0x65, 0x3a, 0x3a, 0x61, 0x73, 0x5f, 0x70, 0x6f
        /* <DEDUP_REMOVED lines=27> */
        /*0280*/ 	.byte	0x36, 0x3e, 0x3e, 0x3e, 0x3e, 0x3e, 0x5d, 0x00
	.type		__unnamed_1,@object
	.size		__unnamed_1,(.L_0 - __unnamed_1)
__unnamed_1:
        /* <DEDUP_REMOVED lines=181> */
        /*0dd8*/ 	.byte	0x5d, 0x00
.L_0:


//--------------------- .nv.shared._ZN7cutlass13device_kernelINS_4gemm6kernel13GemmUniversalIN4cute5tupleIJiiiiEEENS1_10collective13CollectiveMmaINS1_34MainloopSm90TmaGmmaWarpSpecializedILi8ENS5_IJNS4_1CILi2EEENSA_ILi1EEESC_EEENS1_35KernelTmaWarpSpecializedCooperativeEEENS5_IJNSA_ILi128EEENSA_ILi64EEESH_EEENS_6half_tENS5_IJlSC_lEEESJ_SK_NS4_8TiledMMAINS4_8MMA_AtomIJNS4_4SM904GMMA25MMA_64x64x16_F32F16F16_SSILNSO_5MajorE0ELSQ_0ELNSO_7ScaleInE1ELSR_1EEEEEENS4_6LayoutISD_NS5_IJSC_NSA_ILi0EEESV_EEEEENS5_IJNS4_10UnderscoreESY_SY_EEEEENS4_13SM90_TMA_LOADENS4_14ComposedLayoutINS4_7SwizzleILi3ELi4ELi3EEENS4_18smem_ptr_flag_bitsILi16EEENSU_INS5_IJNSA_ILi8EEESH_EEENS5_IJSH_SC_EEEEEEEvNS4_8identityENS4_23SM90_TMA_LOAD_MULTICASTES1B_vS1C_EENS_8epilogue10collective18CollectiveEpilogueINS1F_22Sm90TmaWarpSpecializedILi3ELi2ELi16ELb1ELb0EEEJSI_NS5_IJSG_NSA_ILi32EEEEEESJ_SK_SJ_SK_NS1F_6fusion15FusionCallbacksIS1J_NS1M_13LinCombEltActINS1F_6thread4ReLuESJ_fSJ_fLNS_15FloatRoundStyleE2EEESI_S1L_JEEES11_NS12_INS13_ILi2ELi4ELi3EEES16_NSU_INS5_IJS17_S1K_EEENS5_IJS1K_SC_EEEEEEENS4_17SM75_U32x4_LDSM_NENS4_14SM90_TMA_STOREES1Y_NS4_17SM90_U32x4_STSM_NENS4_9Copy_AtomIJS21_SJ_EEEvEEEvvEEEEvNT_6ParamsE --------------------------
	.section	.nv.shared._ZN7cutlass13device_kernelINS_4gemm6kernel13GemmUniversalIN4cute5tupleIJiiiiEEENS1_10collective13CollectiveMmaINS1_34MainloopSm90TmaGmmaWarpSpecializedILi8ENS5_IJNS4_1CILi2EEENSA_ILi1EEESC_EEENS1_35KernelTmaWarpSpecializedCooperativeEEENS5_IJNSA_ILi128EEENSA_ILi64EEESH_EEENS_6half_tENS5_IJlSC_lEEESJ_SK_NS4_8TiledMMAINS4_8MMA_AtomIJNS4_4SM904GMMA25MMA_64x64x16_F32F16F16_SSILNSO_5MajorE0ELSQ_0ELNSO_7ScaleInE1ELSR_1EEEEEENS4_6LayoutISD_NS5_IJSC_NSA_ILi0EEESV_EEEEENS5_IJNS4_10UnderscoreESY_SY_EEEEENS4_13SM90_TMA_LOADENS4_14ComposedLayoutINS4_7SwizzleILi3ELi4ELi3EEENS4_18smem_ptr_flag_bitsILi16EEENSU_INS5_IJNSA_ILi8EEESH_EEENS5_IJSH_SC_EEEEEEEvNS4_8identityENS4_23SM90_TMA_LOAD_MULTICASTES1B_vS1C_EENS_8epilogue10collective18CollectiveEpilogueINS1F_22Sm90TmaWarpSpecializedILi3ELi2ELi16ELb1ELb0EEEJSI_NS5_IJSG_NSA_ILi32EEEEEESJ_SK_SJ_SK_NS1F_6fusion15FusionCallbacksIS1J_NS1M_13LinCombEltActINS1F_6thread4ReLuESJ_fSJ_fLNS_15FloatRoundStyleE2EEESI_S1L_JEEES11_NS12_INS13_ILi2ELi4ELi3EEES16_NSU_INS5_IJS17_S1K_EEENS5_IJS1K_SC_EEEEEEENS4_17SM75_U32x4_LDSM_NENS4_14SM90_TMA_STOREES1Y_NS4_17SM90_U32x4_STSM_NENS4_9Copy_AtomIJS21_SJ_EEEvEEEvvEEEEvNT_6ParamsE,"aw",@nobits
	.sectionflags	@""
	.align	16
	.zero		1024


//--------------------- .nv.shared.reserved.0     --------------------------
	.section	.nv.shared.reserved.0,"aw",@nobits
	.weak		__nv_reservedSMEM_offset_0_alias
	.size		__nv_reservedSMEM_offset_0_alias, 0, 0
	.other		__nv_reservedSMEM_offset_0_alias,@"STO_CUDA_RESERVED_SHARED STV_DEFAULT"
__nv_reservedSMEM_offset_0_alias:
	.zero		0


//--------------------- .nv.global                --------------------------
	.section	.nv.global,"aw",@nobits
.nv.global:
	.type		_ZN39_INTERNAL_e618755f_4_k_cu_65a7d430_26104cute1_E,@object
	.size		_ZN39_INTERNAL_e618755f_4_k_cu_65a7d430_26104cute1_E,(_ZN39_INTERNAL_e618755f_4_k_cu_65a7d430_26104cuda3std3__45__cpo6cbeginE - _ZN39_INTERNAL_e618755f_4_k_cu_65a7d430_26104cute1_E)
_ZN39_INTERNAL_e618755f_4_k_cu_65a7d430_26104cute1_E:
	.zero		1
	.type		_ZN39_INTERNAL_e618755f_4_k_cu_65a7d430_26104cuda3std3__45__cpo6cbeginE,@object
	.size		_ZN39_INTERNAL_e618755f_4_k_cu_65a7d430_26104cuda3std3__45__cpo6cbeginE,(_ZN39_INTERNAL_e618755f_4_k_cu_65a7d430_26104cuda3std3__48in_placeE - _ZN39_INTERNAL_e618755f_4_k_cu_65a7d430_26104cuda3std3__45__cpo6cbeginE)
_ZN39_INTERNAL_e618755f_4_k_cu_65a7d430_26104cuda3std3__45__cpo6cbeginE:
	.zero		1
	.type		_ZN39_INTERNAL_e618755f_4_k_cu_65a7d430_26104cuda3std3__48in_placeE,@object
	.size		_ZN39_INTERNAL_e618755f_4_k_cu_65a7d430_26104cuda3std3__48in_placeE,(_ZN39_INTERNAL_e618755f_4_k_cu_65a7d430_26104cuda3std6ranges3__45__cpo9iter_moveE - _ZN39_INTERNAL_e618755f_4_k_cu_65a7d430_26104cuda3std3__48in_placeE)
_ZN39_INTERNAL_e618755f_4_k_cu_65a7d430_26104cuda3std3__48in_placeE:
	.zero		1
	.type		_ZN39_INTERNAL_e618755f_4_k_cu_65a7d430_26104cuda3std6ranges3__45__cpo9iter_moveE,@object
	.size		_ZN39_INTERNAL_e618755f_4_k_cu_65a7d430_26104cuda3std6ranges3__45__cpo9iter_moveE,(_ZN39_INTERNAL_e618755f_4_k_cu_65a7d430_26104cuda3std3__45__cpo5beginE - _ZN39_INTERNAL_e618755f_4_k_cu_65a7d430_26104cuda3std6ranges3__45__cpo9iter_moveE)
_ZN39_INTERNAL_e618755f_4_k_cu_65a7d430_26104cuda3std6ranges3__45__cpo9iter_moveE:
	.zero		1
	.type		_ZN39_INTERNAL_e618755f_4_k_cu_65a7d430_26104cuda3std3__45__cpo5beginE,@object
	.size		_ZN39_INTERNAL_e618755f_4_k_cu_65a7d430_26104cuda3std3__45__cpo5beginE,(_ZN39_INTERNAL_e618755f_4_k_cu_65a7d430_26104cuda3std3__441_GLOBAL__N__e618755f_4_k_cu_65a7d430_26106ignoreE - _ZN39_INTERNAL_e618755f_4_k_cu_65a7d430_26104cuda3std3__45__cpo5beginE)
_ZN39_INTERNAL_e618755f_4_k_cu_65a7d430_26104cuda3std3__45__cpo5beginE:
	.zero		1
	.type		_ZN39_INTERNAL_e618755f_4_k_cu_65a7d430_26104cuda3std3__441_GLOBAL__N__e618755f_4_k_cu_65a7d430_26106ignoreE,@object
	.size		_ZN39_INTERNAL_e618755f_4_k_cu_65a7d430_26104cuda3std3__441_GLOBAL__N__e618755f_4_k_cu_65a7d430_26106ignoreE,(_ZN39_INTERNAL_e618755f_4_k_cu_65a7d430_26104cute7productE - _ZN39_INTERNAL_e618755f_4_k_cu_65a7d430_26104cuda3std3__441_GLOBAL__N__e618755f_4_k_cu_65a7d430_26106ignoreE)
_ZN39_INTERNAL_e618755f_4_k_cu_65a7d430_26104cuda3std3__441_GLOBAL__N__e618755f_4_k_cu_65a7d430_26106ignoreE:
	.zero		1
	.type		_ZN39_INTERNAL_e618755f_4_k_cu_65a7d430_26104cute7productE,@object
	.size		_ZN39_INTERNAL_e618755f_4_k_cu_65a7d430_26104cute7productE,(_ZN39_INTERNAL_e618755f_4_k_cu_65a7d430_26104cuda3std3__45__cpo3endE - _ZN39_INTERNAL_e618755f_4_k_cu_65a7d430_26104cute7productE)
_ZN39_INTERNAL_e618755f_4_k_cu_65a7d430_26104cute7productE:
	.zero		1
	.type		_ZN39_INTERNAL_e618755f_4_k_cu_65a7d430_26104cuda3std3__45__cpo3endE,@object
	.size		_ZN39_INTERNAL_e618755f_4_k_cu_65a7d430_26104cuda3std3__45__cpo3endE,(_ZN39_INTERNAL_e618755f_4_k_cu_65a7d430_26104cuda3std3__419piecewise_constructE - _ZN39_INTERNAL_e618755f_4_k_cu_65a7d430_26104cuda3std3__45__cpo3endE)
_ZN39_INTERNAL_e618755f_4_k_cu_65a7d430_26104cuda3std3__45__cpo3endE:
	.zero		1
	.type		_ZN39_INTERNAL_e618755f_4_k_cu_65a7d430_26104cuda3std3__419piecewise_constructE,@object
	.size		_ZN39_INTERNAL_e618755f_4_k_cu_65a7d430_26104cuda3std3__419piecewise_constructE,(_ZN39_INTERNAL_e618755f_4_k_cu_65a7d430_26104cuda3std3__45__cpo4cendE - _ZN39_INTERNAL_e618755f_4_k_cu_65a7d430_26104cuda3std3__419piecewise_constructE)
_ZN39_INTERNAL_e618755f_4_k_cu_65a7d430_26104cuda3std3__419piecewise_constructE:
	.zero		1
	.type		_ZN39_INTERNAL_e618755f_4_k_cu_65a7d430_26104cuda3std3__45__cpo4cendE,@object
	.size		_ZN39_INTERNAL_e618755f_4_k_cu_65a7d430_26104cuda3std3__45__cpo4cendE,(_ZN39_INTERNAL_e618755f_4_k_cu_65a7d430_26104cuda3std6ranges3__45__cpo4swapE - _ZN39_INTERNAL_e618755f_4_k_cu_65a7d430_26104cuda3std3__45__cpo4cendE)
_ZN39_INTERNAL_e618755f_4_k_cu_65a7d430_26104cuda3std3__45__cpo4cendE:
	.zero		1
	.type		_ZN39_INTERNAL_e618755f_4_k_cu_65a7d430_26104cuda3std6ranges3__45__cpo4swapE,@object
	.size		_ZN39_INTERNAL_e618755f_4_k_cu_65a7d430_26104cuda3std6ranges3__45__cpo4swapE,(.L_9 - _ZN39_INTERNAL_e618755f_4_k_cu_65a7d430_26104cuda3std6ranges3__45__cpo4swapE)
_ZN39_INTERNAL_e618755f_4_k_cu_65a7d430_26104cuda3std6ranges3__45__cpo4swapE:
	.zero		1
.L_9:


//--------------------- .nv.constant0._ZN7cutlass13device_kernelINS_4gemm6kernel13GemmUniversalIN4cute5tupleIJiiiiEEENS1_10collective13CollectiveMmaINS1_34MainloopSm90TmaGmmaWarpSpecializedILi8ENS5_IJNS4_1CILi2EEENSA_ILi1EEESC_EEENS1_35KernelTmaWarpSpecializedCooperativeEEENS5_IJNSA_ILi128EEENSA_ILi64EEESH_EEENS_6half_tENS5_IJlSC_lEEESJ_SK_NS4_8TiledMMAINS4_8MMA_AtomIJNS4_4SM904GMMA25MMA_64x64x16_F32F16F16_SSILNSO_5MajorE0ELSQ_0ELNSO_7ScaleInE1ELSR_1EEEEEENS4_6LayoutISD_NS5_IJSC_NSA_ILi0EEESV_EEEEENS5_IJNS4_10UnderscoreESY_SY_EEEEENS4_13SM90_TMA_LOADENS4_14ComposedLayoutINS4_7SwizzleILi3ELi4ELi3EEENS4_18smem_ptr_flag_bitsILi16EEENSU_INS5_IJNSA_ILi8EEESH_EEENS5_IJSH_SC_EEEEEEEvNS4_8identityENS4_23SM90_TMA_LOAD_MULTICASTES1B_vS1C_EENS_8epilogue10collective18CollectiveEpilogueINS1F_22Sm90TmaWarpSpecializedILi3ELi2ELi16ELb1ELb0EEEJSI_NS5_IJSG_NSA_ILi32EEEEEESJ_SK_SJ_SK_NS1F_6fusion15FusionCallbacksIS1J_NS1M_13LinCombEltActINS1F_6thread4ReLuESJ_fSJ_fLNS_15FloatRoundStyleE2EEESI_S1L_JEEES11_NS12_INS13_ILi2ELi4ELi3EEES16_NSU_INS5_IJS17_S1K_EEENS5_IJS1K_SC_EEEEEEENS4_17SM75_U32x4_LDSM_NENS4_14SM90_TMA_STOREES1Y_NS4_17SM90_U32x4_STSM_NENS4_9Copy_AtomIJS21_SJ_EEEvEEEvvEEEEvNT_6ParamsE --------------------------
	.section	.nv.constant0._ZN7cutlass13device_kernelINS_4gemm6kernel13GemmUniversalIN4cute5tupleIJiiiiEEENS1_10collective13CollectiveMmaINS1_34MainloopSm90TmaGmmaWarpSpecializedILi8ENS5_IJNS4_1CILi2EEENSA_ILi1EEESC_EEENS1_35KernelTmaWarpSpecializedCooperativeEEENS5_IJNSA_ILi128EEENSA_ILi64EEESH_EEENS_6half_tENS5_IJlSC_lEEESJ_SK_NS4_8TiledMMAINS4_8MMA_AtomIJNS4_4SM904GMMA25MMA_64x64x16_F32F16F16_SSILNSO_5MajorE0ELSQ_0ELNSO_7ScaleInE1ELSR_1EEEEEENS4_6LayoutISD_NS5_IJSC_NSA_ILi0EEESV_EEEEENS5_IJNS4_10UnderscoreESY_SY_EEEEENS4_13SM90_TMA_LOADENS4_14ComposedLayoutINS4_7SwizzleILi3ELi4ELi3EEENS4_18smem_ptr_flag_bitsILi16EEENSU_INS5_IJNSA_ILi8EEESH_EEENS5_IJSH_SC_EEEEEEEvNS4_8identityENS4_23SM90_TMA_LOAD_MULTICASTES1B_vS1C_EENS_8epilogue10collective18CollectiveEpilogueINS1F_22Sm90TmaWarpSpecializedILi3ELi2ELi16ELb1ELb0EEEJSI_NS5_IJSG_NSA_ILi32EEEEEESJ_SK_SJ_SK_NS1F_6fusion15FusionCallbacksIS1J_NS1M_13LinCombEltActINS1F_6thread4ReLuESJ_fSJ_fLNS_15FloatRoundStyleE2EEESI_S1L_JEEES11_NS12_INS13_ILi2ELi4ELi3EEES16_NSU_INS5_IJS17_S1K_EEENS5_IJS1K_SC_EEEEEEENS4_17SM75_U32x4_LDSM_NENS4_14SM90_TMA_STOREES1Y_NS4_17SM90_U32x4_STSM_NENS4_9Copy_AtomIJS21_SJ_EEEvEEEvvEEEEvNT_6ParamsE,"a",@progbits
	.sectionflags	@""
	.align	4
.nv.constant0._ZN7cutlass13device_kernelINS_4gemm6kernel13GemmUniversalIN4cute5tupleIJiiiiEEENS1_10collective13CollectiveMmaINS1_34MainloopSm90TmaGmmaWarpSpecializedILi8ENS5_IJNS4_1CILi2EEENSA_ILi1EEESC_EEENS1_35KernelTmaWarpSpecializedCooperativeEEENS5_IJNSA_ILi128EEENSA_ILi64EEESH_EEENS_6half_tENS5_IJlSC_lEEESJ_SK_NS4_8TiledMMAINS4_8MMA_AtomIJNS4_4SM904GMMA25MMA_64x64x16_F32F16F16_SSILNSO_5MajorE0ELSQ_0ELNSO_7ScaleInE1ELSR_1EEEEEENS4_6LayoutISD_NS5_IJSC_NSA_ILi0EEESV_EEEEENS5_IJNS4_10UnderscoreESY_SY_EEEEENS4_13SM90_TMA_LOADENS4_14ComposedLayoutINS4_7SwizzleILi3ELi4ELi3EEENS4_18smem_ptr_flag_bitsILi16EEENSU_INS5_IJNSA_ILi8EEESH_EEENS5_IJSH_SC_EEEEEEEvNS4_8identityENS4_23SM90_TMA_LOAD_MULTICASTES1B_vS1C_EENS_8epilogue10collective18CollectiveEpilogueINS1F_22Sm90TmaWarpSpecializedILi3ELi2ELi16ELb1ELb0EEEJSI_NS5_IJSG_NSA_ILi32EEEEEESJ_SK_SJ_SK_NS1F_6fusion15FusionCallbacksIS1J_NS1M_13LinCombEltActINS1F_6thread4ReLuESJ_fSJ_fLNS_15FloatRoundStyleE2EEESI_S1L_JEEES11_NS12_INS13_ILi2ELi4ELi3EEES16_NSU_INS5_IJS17_S1K_EEENS5_IJS1K_SC_EEEEEEENS4_17SM75_U32x4_LDSM_NENS4_14SM90_TMA_STOREES1Y_NS4_17SM90_U32x4_STSM_NENS4_9Copy_AtomIJS21_SJ_EEEvEEEvvEEEEvNT_6ParamsE:
	.zero		2432


//--------------------- SYMBOLS --------------------------

	.type		.nv.reservedSmem.offset0,@object
	.size		.nv.reservedSmem.offset0,0x4
	.type		__assertfail,@function
